	.target	sm_100a

	.elftype	@"ET_EXEC"


//--------------------- .note.nv.tkinfo           --------------------------
	.section	.note.nv.tkinfo,"",@"SHT_NOTE"
	.sectionflags	@"SHF_NOTE_NV_TKINFO"
	.tkinfo
        /*0018*/ 	.word	0x00000002
        /*0030*/ 	.string	""
        /*0030*/ 	.string	"ptxas"
        /*0030*/ 	.string	"Cuda compilation tools, release 13.0, V13.0.88"
        /*0030*/ 	.string	"Build cuda_13.0.r13.0/compiler.36424714_0"
        /*0030*/ 	.string	"-arch sm_100a -m 64 "



//--------------------- .note.nv.cuinfo           --------------------------
	.section	.note.nv.cuinfo,"",@"SHT_NOTE"
	.sectionflags	@"SHF_NOTE_NV_CUINFO"
        /*0018*/ 	.short	0x0002
        /*001a*/ 	.short	0x0064
        /*001c*/ 	.short	0x0082
	.zero		2


//--------------------- .nv.info                  --------------------------
	.section	.nv.info,"",@"SHT_CUDA_INFO"
	.align	4


	//----- nvinfo : EIATTR_REGCOUNT
	.align		4
        /*0000*/ 	.byte	0x04, 0x2f
        /*0002*/ 	.short	(.L_19 - .L_18)
	.align		4
.L_18:
        /*0004*/ 	.word	index@(_ZN7cutlass13device_kernelINS_4gemm6kernel13GemmUniversalIN4cute5tupleIJiiiiEEENS1_10collective13CollectiveMmaINS1_35MainloopSm100TmaUmmaWarpSpecializedILi3ELi2ELi4ENS5_IJNS4_1CILi2EEENSA_ILi1EEESC_EEEEENS5_IJNSA_ILi128EEENSA_ILi64EEESF_EEENS_12float_e4m3_tENS5_IJlSC_lEEESI_SJ_NS4_8TiledMMAINS4_8MMA_AtomIJNS4_10MMA_TraitsINS4_25SM100_MMA_F8F6F4_2x1SM_SSEJSI_SI_fSF_SG_NS4_17integral_constantINS4_4UMMA5MajorELSQ_0EEESR_NSO_INSP_7ScaleInELSS_0EEEST_EEEEEENS4_6LayoutINS5_IJSC_SC_SC_EEENS5_IJNSA_ILi0EEESY_SY_EEEEENS5_IJNS4_10UnderscoreES11_S11_EEEEENS4_18SM100_TMA_2SM_LOADENS4_14ComposedLayoutINS4_7SwizzleILi3ELi4ELi3EEENS4_18smem_ptr_flag_bitsILi8EEENSW_INS5_IJNSA_ILi8EEESF_EEENS5_IJSF_SC_EEEEEEEvNS4_8identityES14_S1E_vS1F_EENS_8epilogue10collective18CollectiveEpilogueINS1H_23Sm100TmaWarpSpecializedILi1ELi1ELi32ELb0ELb0EEEJNS5_IJSG_SG_SF_EEENS5_IJNSW_ISG_SC_EES1N_EEESI_SJ_SI_SJ_NS1H_6fusion15FusionCallbacksIS1L_NS1P_17LinearCombinationISI_fSI_fLNS_15FloatRoundStyleE2EEES1M_S1O_JEEENS4_5SM1004TMEM4LOAD26SM100_TMEM_LOAD_32dp32b32xENS4_13SM90_TMA_LOADENS15_INS16_ILi2ELi4ELi3EEES19_NSW_INS5_IJS1A_SG_EEENS5_IJSG_SC_EEEEEEENS4_39AutoVectorizingCopyWithAssumedAlignmentILi128EEENS4_14SM90_TMA_STOREES24_S26_S26_EEEvvEEEEvNT_6ParamsE)
        /*0008*/ 	.word	0x0000007b


	//----- nvinfo : EIATTR_FRAME_SIZE
	.align		4
.L_19:
        /*000c*/ 	.byte	0x04, 0x11
        /*000e*/ 	.short	(.L_21 - .L_20)
	.align		4
.L_20:
        /*0010*/ 	.word	index@($__internal_2_$__cuda_sm10x_tcgen05_guardrail_trap_unallocated_columns_being_dealloced)
        /*0014*/ 	.word	0x00000000


	//----- nvinfo : EIATTR_FRAME_SIZE
	.align		4
.L_21:
        /*0018*/ 	.byte	0x04, 0x11
        /*001a*/ 	.short	(.L_23 - .L_22)
	.align		4
.L_22:
        /*001c*/ 	.word	index@($__internal_1_$__cuda_sm10x_tcgen05_guardrail_trap_phase_invalid_during_alloc)
        /*0020*/ 	.word	0x00000000


	//----- nvinfo : EIATTR_FRAME_SIZE
	.align		4
.L_23:
        /*0024*/ 	.byte	0x04, 0x11
        /*0026*/ 	.short	(.L_25 - .L_24)
	.align		4
.L_24:
        /*0028*/ 	.word	index@($__internal_0_$__cuda_sm10x_tcgen05_guardrail_trap_col_being_dealloced_not_returned_by_alloc)
        /*002c*/ 	.word	0x00000000


	//----- nvinfo : EIATTR_FRAME_SIZE
	.align		4
.L_25:
        /*0030*/ 	.byte	0x04, 0x11
        /*0032*/ 	.short	(.L_27 - .L_26)
	.align		4
.L_26:
        /*0034*/ 	.word	index@(_ZN7cutlass13device_kernelINS_4gemm6kernel13GemmUniversalIN4cute5tupleIJiiiiEEENS1_10collective13CollectiveMmaINS1_35MainloopSm100TmaUmmaWarpSpecializedILi3ELi2ELi4ENS5_IJNS4_1CILi2EEENSA_ILi1EEESC_EEEEENS5_IJNSA_ILi128EEENSA_ILi64EEESF_EEENS_12float_e4m3_tENS5_IJlSC_lEEESI_SJ_NS4_8TiledMMAINS4_8MMA_AtomIJNS4_10MMA_TraitsINS4_25SM100_MMA_F8F6F4_2x1SM_SSEJSI_SI_fSF_SG_NS4_17integral_constantINS4_4UMMA5MajorELSQ_0EEESR_NSO_INSP_7ScaleInELSS_0EEEST_EEEEEENS4_6LayoutINS5_IJSC_SC_SC_EEENS5_IJNSA_ILi0EEESY_SY_EEEEENS5_IJNS4_10UnderscoreES11_S11_EEEEENS4_18SM100_TMA_2SM_LOADENS4_14ComposedLayoutINS4_7SwizzleILi3ELi4ELi3EEENS4_18smem_ptr_flag_bitsILi8EEENSW_INS5_IJNSA_ILi8EEESF_EEENS5_IJSF_SC_EEEEEEEvNS4_8identityES14_S1E_vS1F_EENS_8epilogue10collective18CollectiveEpilogueINS1H_23Sm100TmaWarpSpecializedILi1ELi1ELi32ELb0ELb0EEEJNS5_IJSG_SG_SF_EEENS5_IJNSW_ISG_SC_EES1N_EEESI_SJ_SI_SJ_NS1H_6fusion15FusionCallbacksIS1L_NS1P_17LinearCombinationISI_fSI_fLNS_15FloatRoundStyleE2EEES1M_S1O_JEEENS4_5SM1004TMEM4LOAD26SM100_TMEM_LOAD_32dp32b32xENS4_13SM90_TMA_LOADENS15_INS16_ILi2ELi4ELi3EEES19_NSW_INS5_IJS1A_SG_EEENS5_IJSG_SC_EEEEEEENS4_39AutoVectorizingCopyWithAssumedAlignmentILi128EEENS4_14SM90_TMA_STOREES24_S26_S26_EEEvvEEEEvNT_6ParamsE)
        /*0038*/ 	.word	0x00000000


	//----- nvinfo : EIATTR_MIN_STACK_SIZE
	.align		4
.L_27:
        /*003c*/ 	.byte	0x04, 0x12
        /*003e*/ 	.short	(.L_29 - .L_28)
	.align		4
.L_28:
        /*0040*/ 	.word	index@(_ZN7cutlass13device_kernelINS_4gemm6kernel13GemmUniversalIN4cute5tupleIJiiiiEEENS1_10collective13CollectiveMmaINS1_35MainloopSm100TmaUmmaWarpSpecializedILi3ELi2ELi4ENS5_IJNS4_1CILi2EEENSA_ILi1EEESC_EEEEENS5_IJNSA_ILi128EEENSA_ILi64EEESF_EEENS_12float_e4m3_tENS5_IJlSC_lEEESI_SJ_NS4_8TiledMMAINS4_8MMA_AtomIJNS4_10MMA_TraitsINS4_25SM100_MMA_F8F6F4_2x1SM_SSEJSI_SI_fSF_SG_NS4_17integral_constantINS4_4UMMA5MajorELSQ_0EEESR_NSO_INSP_7ScaleInELSS_0EEEST_EEEEEENS4_6LayoutINS5_IJSC_SC_SC_EEENS5_IJNSA_ILi0EEESY_SY_EEEEENS5_IJNS4_10UnderscoreES11_S11_EEEEENS4_18SM100_TMA_2SM_LOADENS4_14ComposedLayoutINS4_7SwizzleILi3ELi4ELi3EEENS4_18smem_ptr_flag_bitsILi8EEENSW_INS5_IJNSA_ILi8EEESF_EEENS5_IJSF_SC_EEEEEEEvNS4_8identityES14_S1E_vS1F_EENS_8epilogue10collective18CollectiveEpilogueINS1H_23Sm100TmaWarpSpecializedILi1ELi1ELi32ELb0ELb0EEEJNS5_IJSG_SG_SF_EEENS5_IJNSW_ISG_SC_EES1N_EEESI_SJ_SI_SJ_NS1H_6fusion15FusionCallbacksIS1L_NS1P_17LinearCombinationISI_fSI_fLNS_15FloatRoundStyleE2EEES1M_S1O_JEEENS4_5SM1004TMEM4LOAD26SM100_TMEM_LOAD_32dp32b32xENS4_13SM90_TMA_LOADENS15_INS16_ILi2ELi4ELi3EEES19_NSW_INS5_IJS1A_SG_EEENS5_IJSG_SC_EEEEEEENS4_39AutoVectorizingCopyWithAssumedAlignmentILi128EEENS4_14SM90_TMA_STOREES24_S26_S26_EEEvvEEEEvNT_6ParamsE)
        /*0044*/ 	.word	0x00000000
.L_29:


//--------------------- .nv.compat                --------------------------
	.section	.nv.compat,"",@"SHT_CUDA_COMPAT_INFO"
	.align	4
        /*0000*/ 	.byte	0x02, 0x09, 0x01, 0x00, 0x02, 0x02, 0x02, 0x00, 0x02, 0x05, 0x05, 0x00, 0x03, 0x07, 0x01, 0x01
        /*0010*/ 	.byte	0x02, 0x03, 0x01, 0x00, 0x02, 0x06, 0x01, 0x00, 0x04, 0x0b, 0x08, 0x00, 0x09, 0x00, 0x00, 0x00
        /*0020*/ 	.byte	0x00, 0x00, 0x00, 0x00


//--------------------- .nv.info._ZN7cutlass13device_kernelINS_4gemm6kernel13GemmUniversalIN4cute5tupleIJiiiiEEENS1_10collective13CollectiveMmaINS1_35MainloopSm100TmaUmmaWarpSpecializedILi3ELi2ELi4ENS5_IJNS4_1CILi2EEENSA_ILi1EEESC_EEEEENS5_IJNSA_ILi128EEENSA_ILi64EEESF_EEENS_12float_e4m3_tENS5_IJlSC_lEEESI_SJ_NS4_8TiledMMAINS4_8MMA_AtomIJNS4_10MMA_TraitsINS4_25SM100_MMA_F8F6F4_2x1SM_SSEJSI_SI_fSF_SG_NS4_17integral_constantINS4_4UMMA5MajorELSQ_0EEESR_NSO_INSP_7ScaleInELSS_0EEEST_EEEEEENS4_6LayoutINS5_IJSC_SC_SC_EEENS5_IJNSA_ILi0EEESY_SY_EEEEENS5_IJNS4_10UnderscoreES11_S11_EEEEENS4_18SM100_TMA_2SM_LOADENS4_14ComposedLayoutINS4_7SwizzleILi3ELi4ELi3EEENS4_18smem_ptr_flag_bitsILi8EEENSW_INS5_IJNSA_ILi8EEESF_EEENS5_IJSF_SC_EEEEEEEvNS4_8identityES14_S1E_vS1F_EENS_8epilogue10collective18CollectiveEpilogueINS1H_23Sm100TmaWarpSpecializedILi1ELi1ELi32ELb0ELb0EEEJNS5_IJSG_SG_SF_EEENS5_IJNSW_ISG_SC_EES1N_EEESI_SJ_SI_SJ_NS1H_6fusion15FusionCallbacksIS1L_NS1P_17LinearCombinationISI_fSI_fLNS_15FloatRoundStyleE2EEES1M_S1O_JEEENS4_5SM1004TMEM4LOAD26SM100_TMEM_LOAD_32dp32b32xENS4_13SM90_TMA_LOADENS15_INS16_ILi2ELi4ELi3EEES19_NSW_INS5_IJS1A_SG_EEENS5_IJSG_SC_EEEEEEENS4_39AutoVectorizingCopyWithAssumedAlignmentILi128EEENS4_14SM90_TMA_STOREES24_S26_S26_EEEvvEEEEvNT_6ParamsE --------------------------
	.section	.nv.info._ZN7cutlass13device_kernelINS_4gemm6kernel13GemmUniversalIN4cute5tupleIJiiiiEEENS1_10collective13CollectiveMmaINS1_35MainloopSm100TmaUmmaWarpSpecializedILi3ELi2ELi4ENS5_IJNS4_1CILi2EEENSA_ILi1EEESC_EEEEENS5_IJNSA_ILi128EEENSA_ILi64EEESF_EEENS_12float_e4m3_tENS5_IJlSC_lEEESI_SJ_NS4_8TiledMMAINS4_8MMA_AtomIJNS4_10MMA_TraitsINS4_25SM100_MMA_F8F6F4_2x1SM_SSEJSI_SI_fSF_SG_NS4_17integral_constantINS4_4UMMA5MajorELSQ_0EEESR_NSO_INSP_7ScaleInELSS_0EEEST_EEEEEENS4_6LayoutINS5_IJSC_SC_SC_EEENS5_IJNSA_ILi0EEESY_SY_EEEEENS5_IJNS4_10UnderscoreES11_S11_EEEEENS4_18SM100_TMA_2SM_LOADENS4_14ComposedLayoutINS4_7SwizzleILi3ELi4ELi3EEENS4_18smem_ptr_flag_bitsILi8EEENSW_INS5_IJNSA_ILi8EEESF_EEENS5_IJSF_SC_EEEEEEEvNS4_8identityES14_S1E_vS1F_EENS_8epilogue10collective18CollectiveEpilogueINS1H_23Sm100TmaWarpSpecializedILi1ELi1ELi32ELb0ELb0EEEJNS5_IJSG_SG_SF_EEENS5_IJNSW_ISG_SC_EES1N_EEESI_SJ_SI_SJ_NS1H_6fusion15FusionCallbacksIS1L_NS1P_17LinearCombinationISI_fSI_fLNS_15FloatRoundStyleE2EEES1M_S1O_JEEENS4_5SM1004TMEM4LOAD26SM100_TMEM_LOAD_32dp32b32xENS4_13SM90_TMA_LOADENS15_INS16_ILi2ELi4ELi3EEES19_NSW_INS5_IJS1A_SG_EEENS5_IJSG_SC_EEEEEEENS4_39AutoVectorizingCopyWithAssumedAlignmentILi128EEENS4_14SM90_TMA_STOREES24_S26_S26_EEEvvEEEEvNT_6ParamsE,"",@"SHT_CUDA_INFO"
	.sectionflags	@""
	.align	4


	//----- nvinfo : EIATTR_CUDA_API_VERSION
	.align		4
        /*0000*/ 	.byte	0x04, 0x37
        /*0002*/ 	.short	(.L_31 - .L_30)
.L_30:
        /*0004*/ 	.word	0x00000082


	//----- nvinfo : EIATTR_KPARAM_INFO
	.align		4
.L_31:
        /*0008*/ 	.byte	0x04, 0x17
        /*000a*/ 	.short	(.L_33 - .L_32)
.L_32:
        /*000c*/ 	.word	0x00000000
        /*0010*/ 	.short	0x0000
        /*0012*/ 	.short	0x0000
        /*0014*/ 	.byte	0x00, 0xf0, 0x01, 0x20


	//----- nvinfo : EIATTR_AT_ENTRY_FRAGMENTS
	.align		4
.L_33:
        /*0018*/ 	.byte	0x04, 0x4f
        /*001a*/ 	.short	(.L_35 - .L_34)


	//   ....[0]....
.L_34:
        /*001c*/ 	.word	0x00000007


	//----- nvinfo : EIATTR_RESERVED_SMEM_USED
	.align		4
.L_35:
        /*0020*/ 	.byte	0x01, 0x41
	.zero		2


	//----- nvinfo : EIATTR_SPARSE_MMA_MASK
	.align		4
        /*0024*/ 	.byte	0x03, 0x50
        /*0026*/ 	.short	0x0000


	//----- nvinfo : EIATTR_TCGEN05_2CTA_USED
	.align		4
        /*0028*/ 	.byte	0x01, 0x52
	.zero		2


	//----- nvinfo : EIATTR_MAXREG_COUNT
	.align		4
        /*002c*/ 	.byte	0x03, 0x1b
        /*002e*/ 	.short	0x00ff


	//----- nvinfo : EIATTR_NUM_BARRIERS
	.align		4
        /*0030*/ 	.byte	0x02, 0x4c
        /*0032*/ 	.byte	0x07
	.zero		1


	//----- nvinfo : EIATTR_EXTERNS
	.align		4
        /*0034*/ 	.byte	0x04, 0x0f
        /*0036*/ 	.short	(.L_37 - .L_36)


	//   ....[0]....
	.align		4
.L_36:
        /*0038*/ 	.word	index@(__assertfail)


	//----- nvinfo : EIATTR_MERCURY_ISA_VERSION
	.align		4
.L_37:
        /*003c*/ 	.byte	0x03, 0x5f
        /*003e*/ 	.short	0x0101


	//----- nvinfo : EIATTR_INT_WARP_WIDE_INSTR_OFFSETS
	.align		4
        /*0040*/ 	.byte	0x04, 0x31
        /*0042*/ 	.short	(.L_39 - .L_38)


	//   ....[0]....
.L_38:
        /*0044*/ 	.word	0x00000c90


	//   ....[1]....
        /*0048*/ 	.word	0x00000d30


	//   ....[2]....
        /*004c*/ 	.word	0x00002090


	//   ....[3]....
        /*0050*/ 	.word	0x00003ee0


	//   ....[4]....
        /*0054*/ 	.word	0x00003f00


	//   ....[5]....
        /*0058*/ 	.word	0x00003f30


	//   ....[6]....
        /*005c*/ 	.word	0x00004940


	//   ....[7]....
        /*0060*/ 	.word	0x00004a60


	//----- nvinfo : EIATTR_COOP_GROUP_MASK_REGIDS
	.align		4
.L_39:
        /*0064*/ 	.byte	0x04, 0x29
        /*0066*/ 	.short	(.L_41 - .L_40)


	//   ....[0]....
.L_40:
        /*0068*/ 	.word	0xffffffff


	//   ....[1]....
        /*006c*/ 	.word	0xffffffff


	//   ....[2]....
        /*0070*/ 	.word	0xffffffff


	//   ....[3]....
        /*0074*/ 	.word	0xffffffff


	//   ....[4]....
        /*0078*/ 	.word	0xffffffff


	//   ....[5]....
        /*007c*/ 	.word	0xffffffff


	//   ....[6]....
        /*0080*/ 	.word	0xffffffff


	//   ....[7]....
        /*0084*/ 	.word	0xffffffff


	//   ....[8]....
        /*0088*/ 	.word	0xffffffff


	//   ....[9]....
        /*008c*/ 	.word	0xffffffff


	//   ....[10]....
        /*0090*/ 	.word	0xffffffff


	//   ....[11]....
        /*0094*/ 	.word	0xffffffff


	//   ....[12]....
        /*0098*/ 	.word	0xffffffff


	//   ....[13]....
        /*009c*/ 	.word	0xffffffff


	//----- nvinfo : EIATTR_COOP_GROUP_INSTR_OFFSETS
	.align		4
.L_41:
        /*00a0*/ 	.byte	0x04, 0x28
        /*00a2*/ 	.short	(.L_43 - .L_42)


	//   ....[0]....
.L_42:
        /*00a4*/ 	.word	0x000000c0


	//   ....[1]....
        /*00a8*/ 	.word	0x00000500


	//   ....[2]....
        /*00ac*/ 	.word	0x00000660


	//   ....[3]....
        /*00b0*/ 	.word	0x00000790


	//   ....[4]....
        /*00b4*/ 	.word	0x00000880


	//   ....[5]....
        /*00b8*/ 	.word	0x000009e0


	//   ....[6]....
        /*00bc*/ 	.word	0x00000b70


	//   ....[7]....
        /*00c0*/ 	.word	0x00000db0


	//   ....[8]....
        /*00c4*/ 	.word	0x00001f70


	//   ....[9]....
        /*00c8*/ 	.word	0x00002cc0


	//   ....[10]....
        /*00cc*/ 	.word	0x00003190


	//   ....[11]....
        /*00d0*/ 	.word	0x000031c0


	//   ....[12]....
        /*00d4*/ 	.word	0x00003de0


	//   ....[13]....
        /*00d8*/ 	.word	0x00003ff0


	//----- nvinfo : EIATTR_VRC_CTA_INIT_COUNT
	.align		4
.L_43:
        /*00dc*/ 	.byte	0x02, 0x4a
        /*00de*/ 	.byte	0x80
	.zero		1


	//----- nvinfo : EIATTR_SYSCALL_OFFSETS
	.align		4
        /*00e0*/ 	.byte	0x04, 0x46
        /*00e2*/ 	.short	(.L_45 - .L_44)


	//   ....[0]....
.L_44:
        /*00e4*/ 	.word	0x00005460


	//   ....[1]....
        /*00e8*/ 	.word	0x000055a0


	//   ....[2]....
        /*00ec*/ 	.word	0x00005cb0


	//----- nvinfo : EIATTR_MBARRIER_INSTR_OFFSETS
	.align		4
.L_45:
        /*00f0*/ 	.byte	0x04, 0x39
        /*00f2*/ 	.short	(.L_47 - .L_46)


	//   ....[0]....
.L_46:
        /*00f4*/ 	.word	0x000005f0
        /*00f8*/ 	.word	0x000000ff
        /*00fc*/ 	.word	0x00000000
        /*0100*/ 	.short	0x0100
        /*0102*/ 	.byte	0x08
	.zero		1


	//   ....[1]....
        /*0104*/ 	.word	0x00000600
        /*0108*/ 	.word	0x000000ff
        /*010c*/ 	.word	0x00000018
        /*0110*/ 	.short	0x0100
        /*0112*/ 	.byte	0x08
	.zero		1


	//   ....[2]....
        /*0114*/ 	.word	0x00000610
        /*0118*/ 	.word	0x000000ff
        /*011c*/ 	.word	0x00000008
        /*0120*/ 	.short	0x0100
        /*0122*/ 	.byte	0x08
	.zero		1


	//   ....[3]....
        /*0124*/ 	.word	0x00000620
        /*0128*/ 	.word	0x000000ff
        /*012c*/ 	.word	0x00000020
        /*0130*/ 	.short	0x0100
        /*0132*/ 	.byte	0x08
	.zero		1


	//   ....[4]....
        /*0134*/ 	.word	0x00000630
        /*0138*/ 	.word	0x000000ff
        /*013c*/ 	.word	0x00000010
        /*0140*/ 	.short	0x0100
        /*0142*/ 	.byte	0x08
	.zero		1


	//   ....[5]....
        /*0144*/ 	.word	0x00000640
        /*0148*/ 	.word	0x000000ff
        /*014c*/ 	.word	0x00000028
        /*0150*/ 	.short	0x0100
        /*0152*/ 	.byte	0x08
	.zero		1


	//   ....[6]....
        /*0154*/ 	.word	0x00000760
        /*0158*/ 	.word	0x000000ff
        /*015c*/ 	.word	0x00000030
        /*0160*/ 	.short	0x0100
        /*0162*/ 	.byte	0x09
	.zero		1


	//   ....[7]....
        /*0164*/ 	.word	0x00000770
        /*0168*/ 	.word	0x000000ff
        /*016c*/ 	.word	0x00000038
        /*0170*/ 	.short	0x0100
        /*0172*/ 	.byte	0x09
	.zero		1


	//   ....[8]....
        /*0174*/ 	.word	0x00000850
        /*0178*/ 	.word	0x000000ff
        /*017c*/ 	.word	0x00000040
        /*0180*/ 	.short	0x0100
        /*0182*/ 	.byte	0x08
	.zero		1


	//   ....[9]....
        /*0184*/ 	.word	0x00000860
        /*0188*/ 	.word	0x000000ff
        /*018c*/ 	.word	0x00000048
        /*0190*/ 	.short	0x0100
        /*0192*/ 	.byte	0x08
	.zero		1


	//   ....[10]....
        /*0194*/ 	.word	0x00000990
        /*0198*/ 	.word	0x000000ff
        /*019c*/ 	.word	0x00000050
        /*01a0*/ 	.short	0x0100
        /*01a2*/ 	.byte	0x08
	.zero		1


	//   ....[11]....
        /*01a4*/ 	.word	0x000009a0
        /*01a8*/ 	.word	0x000000ff
        /*01ac*/ 	.word	0x00000060
        /*01b0*/ 	.short	0x0100
        /*01b2*/ 	.byte	0x08
	.zero		1


	//   ....[12]....
        /*01b4*/ 	.word	0x000009b0
        /*01b8*/ 	.word	0x000000ff
        /*01bc*/ 	.word	0x00000058
        /*01c0*/ 	.short	0x0100
        /*01c2*/ 	.byte	0x08
	.zero		1


	//   ....[13]....
        /*01c4*/ 	.word	0x000009c0
        /*01c8*/ 	.word	0x000000ff
        /*01cc*/ 	.word	0x00000068
        /*01d0*/ 	.short	0x0100
        /*01d2*/ 	.byte	0x08
	.zero		1


	//   ....[14]....
        /*01d4*/ 	.word	0x00000ae0
        /*01d8*/ 	.word	0x000000ff
        /*01dc*/ 	.word	0x00000070
        /*01e0*/ 	.short	0x0100
        /*01e2*/ 	.byte	0x09
	.zero		1


	//   ....[15]....
        /*01e4*/ 	.word	0x00000af0
        /*01e8*/ 	.word	0x000000ff
        /*01ec*/ 	.word	0x00000090
        /*01f0*/ 	.short	0x0100
        /*01f2*/ 	.byte	0x09
	.zero		1


	//   ....[16]....
        /*01f4*/ 	.word	0x00000b00
        /*01f8*/ 	.word	0x000000ff
        /*01fc*/ 	.word	0x00000078
        /*0200*/ 	.short	0x0100
        /*0202*/ 	.byte	0x09
	.zero		1


	//   ....[17]....
        /*0204*/ 	.word	0x00000b10
        /*0208*/ 	.word	0x000000ff
        /*020c*/ 	.word	0x00000098
        /*0210*/ 	.short	0x0100
        /*0212*/ 	.byte	0x09
	.zero		1


	//   ....[18]....
        /*0214*/ 	.word	0x00000b20
        /*0218*/ 	.word	0x000000ff
        /*021c*/ 	.word	0x00000080
        /*0220*/ 	.short	0x0100
        /*0222*/ 	.byte	0x09
	.zero		1


	//   ....[19]....
        /*0224*/ 	.word	0x00000b30
        /*0228*/ 	.word	0x000000ff
        /*022c*/ 	.word	0x000000a0
        /*0230*/ 	.short	0x0100
        /*0232*/ 	.byte	0x09
	.zero		1


	//   ....[20]....
        /*0234*/ 	.word	0x00000b40
        /*0238*/ 	.word	0x000000ff
        /*023c*/ 	.word	0x00000088
        /*0240*/ 	.short	0x0100
        /*0242*/ 	.byte	0x09
	.zero		1


	//   ....[21]....
        /*0244*/ 	.word	0x00000b50
        /*0248*/ 	.word	0x000000ff
        /*024c*/ 	.word	0x000000a8
        /*0250*/ 	.short	0x0100
        /*0252*/ 	.byte	0x09
	.zero		1


	//   ....[22]....
        /*0254*/ 	.word	0x00000c40
        /*0258*/ 	.word	0x000000ff
        /*025c*/ 	.word	0x000000b0
        /*0260*/ 	.short	0x0100
        /*0262*/ 	.byte	0x08
	.zero		1


	//   ....[23]....
        /*0264*/ 	.word	0x00000c50
        /*0268*/ 	.word	0x000000ff
        /*026c*/ 	.word	0x000000c0
        /*0270*/ 	.short	0x0100
        /*0272*/ 	.byte	0x08
	.zero		1


	//   ....[24]....
        /*0274*/ 	.word	0x00000c60
        /*0278*/ 	.word	0x000000ff
        /*027c*/ 	.word	0x000000b8
        /*0280*/ 	.short	0x0100
        /*0282*/ 	.byte	0x08
	.zero		1


	//   ....[25]....
        /*0284*/ 	.word	0x00000c70
        /*0288*/ 	.word	0x000000ff
        /*028c*/ 	.word	0x000000c8
        /*0290*/ 	.short	0x0100
        /*0292*/ 	.byte	0x08
	.zero		1


	//   ....[26]....
        /*0294*/ 	.word	0x00000d60
        /*0298*/ 	.word	0x000000ff
        /*029c*/ 	.word	0x000000d0
        /*02a0*/ 	.short	0x0100
        /*02a2*/ 	.byte	0x06
	.zero		1


	//   ....[27]....
        /*02a4*/ 	.word	0x00001770
        /*02a8*/ 	.word	0x00000003
        /*02ac*/ 	.word	0x000000c0
        /*02b0*/ 	.short	0x010a
        /*02b2*/ 	.byte	0xff
	.zero		1


	//   ....[28]....
        /*02b4*/ 	.word	0x000017a0
        /*02b8*/ 	.word	0x00000003
        /*02bc*/ 	.word	0x000000b0
        /*02c0*/ 	.short	0x0101
        /*02c2*/ 	.byte	0xff
	.zero		1


	//   ....[29]....
        /*02c4*/ 	.word	0x000018a0
        /*02c8*/ 	.word	0x000000ff
        /*02cc*/ 	.word	0x00000018
        /*02d0*/ 	.short	0x010a
        /*02d2*/ 	.byte	0x08
	.zero		1


	//   ....[30]....
        /*02d4*/ 	.word	0x00001970
        /*02d8*/ 	.word	0x000000ff
        /*02dc*/ 	.word	0x00000018
        /*02e0*/ 	.short	0x010a
        /*02e2*/ 	.byte	0x21
	.zero		1


	//   ....[31]....
        /*02e4*/ 	.word	0x00001b20
        /*02e8*/ 	.word	0x000000ff
        /*02ec*/ 	.word	0x00000018
        /*02f0*/ 	.short	0x010a
        /*02f2*/ 	.byte	0x08
	.zero		1


	//   ....[32]....
        /*02f4*/ 	.word	0x00001c20
        /*02f8*/ 	.word	0x000000ff
        /*02fc*/ 	.word	0x00000048
        /*0300*/ 	.short	0x0101
        /*0302*/ 	.byte	0x04
	.zero		1


	//   ....[33]....
        /*0304*/ 	.word	0x00001c40
        /*0308*/ 	.word	0x000000ff
        /*030c*/ 	.word	0x00000018
        /*0310*/ 	.short	0x010a
        /*0312*/ 	.byte	0x08
	.zero		1


	//   ....[34]....
        /*0314*/ 	.word	0x00001cc0
        /*0318*/ 	.word	0x000000ff
        /*031c*/ 	.word	0x00000018
        /*0320*/ 	.short	0x010a
        /*0322*/ 	.byte	0x11
	.zero		1


	//   ....[35]....
        /*0324*/ 	.word	0x00001e50
        /*0328*/ 	.word	0x000000ff
        /*032c*/ 	.word	0x00000018
        /*0330*/ 	.short	0x010a
        /*0332*/ 	.byte	0x08
	.zero		1


	//   ....[36]....
        /*0334*/ 	.word	0x00001fa0
        /*0338*/ 	.word	0x00000002
        /*033c*/ 	.word	0x00000050
        /*0340*/ 	.short	0x010a
        /*0342*/ 	.byte	0xff
	.zero		1


	//   ....[37]....
        /*0344*/ 	.word	0x00002060
        /*0348*/ 	.word	0x00000002
        /*034c*/ 	.word	0x00000000
        /*0350*/ 	.short	0x0101
        /*0352*/ 	.byte	0xff
	.zero		1


	//   ....[38]....
        /*0354*/ 	.word	0x000025c0
        /*0358*/ 	.word	0x000000ff
        /*035c*/ 	.word	0x00000000
        /*0360*/ 	.short	0x010a
        /*0362*/ 	.byte	0x05
	.zero		1


	//   ....[39]....
        /*0364*/ 	.word	0x00002650
        /*0368*/ 	.word	0x000000ff
        /*036c*/ 	.word	0x00000000
        /*0370*/ 	.short	0x010a
        /*0372*/ 	.byte	0x05
	.zero		1


	//   ....[40]....
        /*0374*/ 	.word	0x000026f0
        /*0378*/ 	.word	0x00000000
        /*037c*/ 	.word	0x00000000
        /*0380*/ 	.short	0x010a
        /*0382*/ 	.byte	0xff
	.zero		1


	//   ....[41]....
        /*0384*/ 	.word	0x00002820
        /*0388*/ 	.word	0x00000000
        /*038c*/ 	.word	0x000000b0
        /*0390*/ 	.short	0x010a
        /*0392*/ 	.byte	0xff
	.zero		1


	//   ....[42]....
        /*0394*/ 	.word	0x00002890
        /*0398*/ 	.word	0x00000004
        /*039c*/ 	.word	0x00000000
        /*03a0*/ 	.short	0x0101
        /*03a2*/ 	.byte	0xff
	.zero		1


	//   ....[43]....
        /*03a4*/ 	.word	0x000028b0
        /*03a8*/ 	.word	0x000000ff
        /*03ac*/ 	.word	0x00000060
        /*03b0*/ 	.short	0x010a
        /*03b2*/ 	.byte	0x05
	.zero		1


	//   ....[44]....
        /*03b4*/ 	.word	0x000029d0
        /*03b8*/ 	.word	0x00000000
        /*03bc*/ 	.word	0x00000050
        /*03c0*/ 	.short	0x010a
        /*03c2*/ 	.byte	0xff
	.zero		1


	//   ....[45]....
        /*03c4*/ 	.word	0x00002ad0
        /*03c8*/ 	.word	0x00000000
        /*03cc*/ 	.word	0x00000000
        /*03d0*/ 	.short	0x0101
        /*03d2*/ 	.byte	0xff
	.zero		1


	//   ....[46]....
        /*03d4*/ 	.word	0x00002b60
        /*03d8*/ 	.word	0x000000ff
        /*03dc*/ 	.word	0x00000060
        /*03e0*/ 	.short	0x0106
        /*03e2*/ 	.byte	0x05
	.zero		1


	//   ....[47]....
        /*03e4*/ 	.word	0x00002b80
        /*03e8*/ 	.word	0x000000ff
        /*03ec*/ 	.word	0x00000060
        /*03f0*/ 	.short	0x010a
        /*03f2*/ 	.byte	0x05
	.zero		1


	//   ....[48]....
        /*03f4*/ 	.word	0x00002c10
        /*03f8*/ 	.word	0x000000ff
        /*03fc*/ 	.word	0x00000060
        /*0400*/ 	.short	0x0106
        /*0402*/ 	.byte	0x04
	.zero		1


	//   ....[49]....
        /*0404*/ 	.word	0x00002c50
        /*0408*/ 	.word	0x00000000
        /*040c*/ 	.word	0x00000060
        /*0410*/ 	.short	0x010a
        /*0412*/ 	.byte	0xff
	.zero		1


	//   ....[50]....
        /*0414*/ 	.word	0x00002e90
        /*0418*/ 	.word	0x000000ff
        /*041c*/ 	.word	0x00000008
        /*0420*/ 	.short	0x010a
        /*0422*/ 	.byte	0x06
	.zero		1


	//   ....[51]....
        /*0424*/ 	.word	0x00002eb0
        /*0428*/ 	.word	0x000000ff
        /*042c*/ 	.word	0x00000008
        /*0430*/ 	.short	0x010a
        /*0432*/ 	.byte	0x06
	.zero		1


	//   ....[52]....
        /*0434*/ 	.word	0x00003040
        /*0438*/ 	.word	0x000000ff
        /*043c*/ 	.word	0x00000008
        /*0440*/ 	.short	0x010a
        /*0442*/ 	.byte	0x06
	.zero		1


	//   ....[53]....
        /*0444*/ 	.word	0x00003060
        /*0448*/ 	.word	0x000000ff
        /*044c*/ 	.word	0x00000008
        /*0450*/ 	.short	0x010a
        /*0452*/ 	.byte	0x06
	.zero		1


	//   ....[54]....
        /*0454*/ 	.word	0x00003120
        /*0458*/ 	.word	0x000000ff
        /*045c*/ 	.word	0x00000000
        /*0460*/ 	.short	0x0101
        /*0462*/ 	.byte	0x07
	.zero		1


	//   ....[55]....
        /*0464*/ 	.word	0x00003460
        /*0468*/ 	.word	0x00000000
        /*046c*/ 	.word	0x00000050
        /*0470*/ 	.short	0x010a
        /*0472*/ 	.byte	0xff
	.zero		1


	//   ....[56]....
        /*0474*/ 	.word	0x00003520
        /*0478*/ 	.word	0x00000000
        /*047c*/ 	.word	0x00000000
        /*0480*/ 	.short	0x0101
        /*0482*/ 	.byte	0xff
	.zero		1


	//   ....[57]....
        /*0484*/ 	.word	0x000035e0
        /*0488*/ 	.word	0x000000ff
        /*048c*/ 	.word	0x00000000
        /*0490*/ 	.short	0x010a
        /*0492*/ 	.byte	0x08
	.zero		1


	//   ....[58]....
        /*0494*/ 	.word	0x000035f0
        /*0498*/ 	.word	0x000000ff
        /*049c*/ 	.word	0x00000090
        /*04a0*/ 	.short	0x010a
        /*04a2*/ 	.byte	0x09
	.zero		1


	//   ....[59]....
        /*04a4*/ 	.word	0x000036a0
        /*04a8*/ 	.word	0x000000ff
        /*04ac*/ 	.word	0x00000000
        /*04b0*/ 	.short	0x010a
        /*04b2*/ 	.byte	0x08
	.zero		1


	//   ....[60]....
        /*04b4*/ 	.word	0x000037d0
        /*04b8*/ 	.word	0x000000ff
        /*04bc*/ 	.word	0x00000000
        /*04c0*/ 	.short	0x010a
        /*04c2*/ 	.byte	0x1e
	.zero		1


	//   ....[61]....
        /*04c4*/ 	.word	0x00003ad0
        /*04c8*/ 	.word	0x000000ff
        /*04cc*/ 	.word	0x00000000
        /*04d0*/ 	.short	0x010a
        /*04d2*/ 	.byte	0x08
	.zero		1


	//   ....[62]....
        /*04d4*/ 	.word	0x00003b60
        /*04d8*/ 	.word	0x000000ff
        /*04dc*/ 	.word	0x00000000
        /*04e0*/ 	.short	0x010a
        /*04e2*/ 	.byte	0x08
	.zero		1


	//   ....[63]....
        /*04e4*/ 	.word	0x00003bf0
        /*04e8*/ 	.word	0x000000ff
        /*04ec*/ 	.word	0x00000000
        /*04f0*/ 	.short	0x010a
        /*04f2*/ 	.byte	0x08
	.zero		1


	//   ....[64]....
        /*04f4*/ 	.word	0x00003c90
        /*04f8*/ 	.word	0x00000000
        /*04fc*/ 	.word	0x00000000
        /*0500*/ 	.short	0x010a
        /*0502*/ 	.byte	0xff
	.zero		1


	//   ....[65]....
        /*0504*/ 	.word	0x00003cd0
        /*0508*/ 	.word	0x00000000
        /*050c*/ 	.word	0x00000000
        /*0510*/ 	.short	0x010a
        /*0512*/ 	.byte	0xff
	.zero		1


	//   ....[66]....
        /*0514*/ 	.word	0x00003d40
        /*0518*/ 	.word	0x000000ff
        /*051c*/ 	.word	0x00000000
        /*0520*/ 	.short	0x0101
        /*0522*/ 	.byte	0x05
	.zero		1


	//   ....[67]....
        /*0524*/ 	.word	0x00003d80
        /*0528*/ 	.word	0x000000ff
        /*052c*/ 	.word	0x000000d0
        /*0530*/ 	.short	0x010a
        /*0532*/ 	.byte	0x07
	.zero		1


	//   ....[68]....
        /*0534*/ 	.word	0x00003dd0
        /*0538*/ 	.word	0x000000ff
        /*053c*/ 	.word	0x00000000
        /*0540*/ 	.short	0x0101
        /*0542*/ 	.byte	0x05
	.zero		1


	//   ....[69]....
        /*0544*/ 	.word	0x000041e0
        /*0548*/ 	.word	0x00000000
        /*054c*/ 	.word	0x00000050
        /*0550*/ 	.short	0x010a
        /*0552*/ 	.byte	0xff
	.zero		1


	//   ....[70]....
        /*0554*/ 	.word	0x000042d0
        /*0558*/ 	.word	0x00000000
        /*055c*/ 	.word	0x00000000
        /*0560*/ 	.short	0x0101
        /*0562*/ 	.byte	0xff
	.zero		1


	//   ....[71]....
        /*0564*/ 	.word	0x000045f0
        /*0568*/ 	.word	0x000000ff
        /*056c*/ 	.word	0x00000048
        /*0570*/ 	.short	0x010a
        /*0572*/ 	.byte	0x06
	.zero		1


	//   ....[72]....
        /*0574*/ 	.word	0x00004770
        /*0578*/ 	.word	0x000000ff
        /*057c*/ 	.word	0x00000038
        /*0580*/ 	.short	0x010a
        /*0582*/ 	.byte	0x06
	.zero		1


	//   ....[73]....
        /*0584*/ 	.word	0x00004aa0
        /*0588*/ 	.word	0x000000ff
        /*058c*/ 	.word	0x00000030
        /*0590*/ 	.short	0x010b
        /*0592*/ 	.byte	0x06
	.zero		1


	//   ....[74]....
        /*0594*/ 	.word	0x00004ac0
        /*0598*/ 	.word	0x000000ff
        /*059c*/ 	.word	0x00000000
        /*05a0*/ 	.short	0x0101
        /*05a2*/ 	.byte	0x25
	.zero		1


	//   ....[75]....
        /*05a4*/ 	.word	0x00004b00
        /*05a8*/ 	.word	0x00000000
        /*05ac*/ 	.word	0x00000038
        /*05b0*/ 	.short	0x010a
        /*05b2*/ 	.byte	0xff
	.zero		1


	//   ....[76]....
        /*05b4*/ 	.word	0x00004e70
        /*05b8*/ 	.word	0x00000000
        /*05bc*/ 	.word	0x00000050
        /*05c0*/ 	.short	0x010a
        /*05c2*/ 	.byte	0xff
	.zero		1


	//   ....[77]....
        /*05c4*/ 	.word	0x00004f80
        /*05c8*/ 	.word	0x00000000
        /*05cc*/ 	.word	0x00000000
        /*05d0*/ 	.short	0x0101
        /*05d2*/ 	.byte	0xff
	.zero		1


	//   ....[78]....
        /*05d4*/ 	.word	0x000058f0
        /*05d8*/ 	.word	0x000000ff
        /*05dc*/ 	.word	0x00000030
        /*05e0*/ 	.short	0x010a
        /*05e2*/ 	.byte	0x2b
	.zero		1


	//   ....[79]....
        /*05e4*/ 	.word	0x00005900
        /*05e8*/ 	.word	0x00000071
        /*05ec*/ 	.word	0x00000070
        /*05f0*/ 	.short	0x010a
        /*05f2*/ 	.byte	0xff
	.zero		1


	//   ....[80]....
        /*05f4*/ 	.word	0x00005a50
        /*05f8*/ 	.word	0x000000ff
        /*05fc*/ 	.word	0x00000030
        /*0600*/ 	.short	0x010a
        /*0602*/ 	.byte	0x2b
	.zero		1


	//   ....[81]....
        /*0604*/ 	.word	0x00005b30
        /*0608*/ 	.word	0x000000ff
        /*060c*/ 	.word	0x00000000
        /*0610*/ 	.short	0x0101
        /*0612*/ 	.byte	0x04
	.zero		1


	//   ....[82]....
        /*0614*/ 	.word	0x00005b90
        /*0618*/ 	.word	0x00000071
        /*061c*/ 	.word	0x00000070
        /*0620*/ 	.short	0x010a
        /*0622*/ 	.byte	0xff
	.zero		1


	//   ....[83]....
        /*0624*/ 	.word	0x00005e30
        /*0628*/ 	.word	0x00000071
        /*062c*/ 	.word	0x00000000
        /*0630*/ 	.short	0x0101
        /*0632*/ 	.byte	0xff
	.zero		1


	//   ....[84]....
        /*0634*/ 	.word	0x000067d0
        /*0638*/ 	.word	0x00000003
        /*063c*/ 	.word	0x000000c0
        /*0640*/ 	.short	0x010a
        /*0642*/ 	.byte	0xff
	.zero		1


	//   ....[85]....
        /*0644*/ 	.word	0x00006830
        /*0648*/ 	.word	0x00000002
        /*064c*/ 	.word	0x00000018
        /*0650*/ 	.short	0x010a
        /*0652*/ 	.byte	0xff
	.zero		1


	//   ....[86]....
        /*0654*/ 	.word	0x00006890
        /*0658*/ 	.word	0x00000002
        /*065c*/ 	.word	0x00000018
        /*0660*/ 	.short	0x010a
        /*0662*/ 	.byte	0xff
	.zero		1


	//   ....[87]....
        /*0664*/ 	.word	0x000068e0
        /*0668*/ 	.word	0x00000002
        /*066c*/ 	.word	0x00000050
        /*0670*/ 	.short	0x010a
        /*0672*/ 	.byte	0xff
	.zero		1


	//   ....[88]....
        /*0674*/ 	.word	0x00006940
        /*0678*/ 	.word	0x00000000
        /*067c*/ 	.word	0x00000000
        /*0680*/ 	.short	0x010a
        /*0682*/ 	.byte	0xff
	.zero		1


	//   ....[89]....
        /*0684*/ 	.word	0x000069a0
        /*0688*/ 	.word	0x00000000
        /*068c*/ 	.word	0x00000000
        /*0690*/ 	.short	0x010a
        /*0692*/ 	.byte	0xff
	.zero		1


	//   ....[90]....
        /*0694*/ 	.word	0x000069f0
        /*0698*/ 	.word	0x00000000
        /*069c*/ 	.word	0x000000b0
        /*06a0*/ 	.short	0x010a
        /*06a2*/ 	.byte	0xff
	.zero		1


	//   ....[91]....
        /*06a4*/ 	.word	0x00006a50
        /*06a8*/ 	.word	0x00000000
        /*06ac*/ 	.word	0x00000060
        /*06b0*/ 	.short	0x010a
        /*06b2*/ 	.byte	0xff
	.zero		1


	//   ....[92]....
        /*06b4*/ 	.word	0x00006aa0
        /*06b8*/ 	.word	0x00000000
        /*06bc*/ 	.word	0x00000050
        /*06c0*/ 	.short	0x010a
        /*06c2*/ 	.byte	0xff
	.zero		1


	//   ....[93]....
        /*06c4*/ 	.word	0x00006b00
        /*06c8*/ 	.word	0x00000000
        /*06cc*/ 	.word	0x00000060
        /*06d0*/ 	.short	0x010a
        /*06d2*/ 	.byte	0xff
	.zero		1


	//   ....[94]....
        /*06d4*/ 	.word	0x00006b60
        /*06d8*/ 	.word	0x00000004
        /*06dc*/ 	.word	0x00000008
        /*06e0*/ 	.short	0x010a
        /*06e2*/ 	.byte	0xff
	.zero		1


	//   ....[95]....
        /*06e4*/ 	.word	0x00006c40
        /*06e8*/ 	.word	0x00000002
        /*06ec*/ 	.word	0x00000008
        /*06f0*/ 	.short	0x010a
        /*06f2*/ 	.byte	0xff
	.zero		1


	//   ....[96]....
        /*06f4*/ 	.word	0x00006c90
        /*06f8*/ 	.word	0x00000000
        /*06fc*/ 	.word	0x00000050
        /*0700*/ 	.short	0x010a
        /*0702*/ 	.byte	0xff
	.zero		1


	//   ....[97]....
        /*0704*/ 	.word	0x00006cf0
        /*0708*/ 	.word	0x00000000
        /*070c*/ 	.word	0x00000090
        /*0710*/ 	.short	0x010a
        /*0712*/ 	.byte	0xff
	.zero		1


	//   ....[98]....
        /*0714*/ 	.word	0x00006d50
        /*0718*/ 	.word	0x00000000
        /*071c*/ 	.word	0x00000000
        /*0720*/ 	.short	0x010a
        /*0722*/ 	.byte	0xff
	.zero		1


	//   ....[99]....
        /*0724*/ 	.word	0x00006db0
        /*0728*/ 	.word	0x00000000
        /*072c*/ 	.word	0x00000000
        /*0730*/ 	.short	0x010a
        /*0732*/ 	.byte	0xff
	.zero		1


	//   ....[100]....
        /*0734*/ 	.word	0x00006e10
        /*0738*/ 	.word	0x00000000
        /*073c*/ 	.word	0x00000000
        /*0740*/ 	.short	0x010a
        /*0742*/ 	.byte	0xff
	.zero		1


	//   ....[101]....
        /*0744*/ 	.word	0x00006e70
        /*0748*/ 	.word	0x00000000
        /*074c*/ 	.word	0x00000000
        /*0750*/ 	.short	0x010a
        /*0752*/ 	.byte	0xff
	.zero		1


	//   ....[102]....
        /*0754*/ 	.word	0x00006ed0
        /*0758*/ 	.word	0x00000000
        /*075c*/ 	.word	0x000000d0
        /*0760*/ 	.short	0x010a
        /*0762*/ 	.byte	0xff
	.zero		1


	//   ....[103]....
        /*0764*/ 	.word	0x00006f20
        /*0768*/ 	.word	0x00000000
        /*076c*/ 	.word	0x00000050
        /*0770*/ 	.short	0x010a
        /*0772*/ 	.byte	0xff
	.zero		1


	//   ....[104]....
        /*0774*/ 	.word	0x00006f80
        /*0778*/ 	.word	0x00000000
        /*077c*/ 	.word	0x00000048
        /*0780*/ 	.short	0x010a
        /*0782*/ 	.byte	0xff
	.zero		1


	//   ....[105]....
        /*0784*/ 	.word	0x00006fe0
        /*0788*/ 	.word	0x00000003
        /*078c*/ 	.word	0x00000038
        /*0790*/ 	.short	0x010a
        /*0792*/ 	.byte	0xff
	.zero		1


	//   ....[106]....
        /*0794*/ 	.word	0x00007030
        /*0798*/ 	.word	0x00000000
        /*079c*/ 	.word	0x00000050
        /*07a0*/ 	.short	0x010a
        /*07a2*/ 	.byte	0xff
	.zero		1


	//   ....[107]....
        /*07a4*/ 	.word	0x00007090
        /*07a8*/ 	.word	0x00000000
        /*07ac*/ 	.word	0x00000030
        /*07b0*/ 	.short	0x010a
        /*07b2*/ 	.byte	0xff
	.zero		1


	//   ....[108]....
        /*07b4*/ 	.word	0x000070e0
        /*07b8*/ 	.word	0x00000071
        /*07bc*/ 	.word	0x00000070
        /*07c0*/ 	.short	0x010a
        /*07c2*/ 	.byte	0xff
	.zero		1


	//----- nvinfo : EIATTR_NUM_MBARRIERS
	.align		4
.L_47:
        /*07c4*/ 	.byte	0x03, 0x38
        /*07c6*/ 	.short	0x001b


	//----- nvinfo : EIATTR_EXIT_INSTR_OFFSETS
	.align		4
        /*07c8*/ 	.byte	0x04, 0x1c
        /*07ca*/ 	.short	(.L_49 - .L_48)


	//   ....[0]....
.L_48:
        /*07cc*/ 	.word	0x00002720


	//   ....[1]....
        /*07d0*/ 	.word	0x00002c20


	//   ....[2]....
        /*07d4*/ 	.word	0x00002c80


	//   ....[3]....
        /*07d8*/ 	.word	0x00004000


	//   ....[4]....
        /*07dc*/ 	.word	0x00004b30


	//   ....[5]....
        /*07e0*/ 	.word	0x00004b70


	//   ....[6]....
        /*07e4*/ 	.word	0x000067c0


	//----- nvinfo : EIATTR_MAX_THREADS
	.align		4
.L_49:
        /*07e8*/ 	.byte	0x04, 0x05
        /*07ea*/ 	.short	(.L_51 - .L_50)
.L_50:
        /*07ec*/ 	.word	0x00000100
        /*07f0*/ 	.word	0x00000001
        /*07f4*/ 	.word	0x00000001


	//----- nvinfo : EIATTR_CRS_STACK_SIZE
	.align		4
.L_51:
        /*07f8*/ 	.byte	0x04, 0x1e
        /*07fa*/ 	.short	(.L_53 - .L_52)
.L_52:
        /*07fc*/ 	.word	0x00000000


	//----- nvinfo : EIATTR_CBANK_PARAM_SIZE
	.align		4
.L_53:
        /*0800*/ 	.byte	0x03, 0x19
        /*0802*/ 	.short	0x0800


	//----- nvinfo : EIATTR_PARAM_CBANK
	.align		4
        /*0804*/ 	.byte	0x04, 0x0a
        /*0806*/ 	.short	(.L_55 - .L_54)
	.align		4
.L_54:
        /*0808*/ 	.word	index@(.nv.constant0._ZN7cutlass13device_kernelINS_4gemm6kernel13GemmUniversalIN4cute5tupleIJiiiiEEENS1_10collective13CollectiveMmaINS1_35MainloopSm100TmaUmmaWarpSpecializedILi3ELi2ELi4ENS5_IJNS4_1CILi2EEENSA_ILi1EEESC_EEEEENS5_IJNSA_ILi128EEENSA_ILi64EEESF_EEENS_12float_e4m3_tENS5_IJlSC_lEEESI_SJ_NS4_8TiledMMAINS4_8MMA_AtomIJNS4_10MMA_TraitsINS4_25SM100_MMA_F8F6F4_2x1SM_SSEJSI_SI_fSF_SG_NS4_17integral_constantINS4_4UMMA5MajorELSQ_0EEESR_NSO_INSP_7ScaleInELSS_0EEEST_EEEEEENS4_6LayoutINS5_IJSC_SC_SC_EEENS5_IJNSA_ILi0EEESY_SY_EEEEENS5_IJNS4_10UnderscoreES11_S11_EEEEENS4_18SM100_TMA_2SM_LOADENS4_14ComposedLayoutINS4_7SwizzleILi3ELi4ELi3EEENS4_18smem_ptr_flag_bitsILi8EEENSW_INS5_IJNSA_ILi8EEESF_EEENS5_IJSF_SC_EEEEEEEvNS4_8identityES14_S1E_vS1F_EENS_8epilogue10collective18CollectiveEpilogueINS1H_23Sm100TmaWarpSpecializedILi1ELi1ELi32ELb0ELb0EEEJNS5_IJSG_SG_SF_EEENS5_IJNSW_ISG_SC_EES1N_EEESI_SJ_SI_SJ_NS1H_6fusion15FusionCallbacksIS1L_NS1P_17LinearCombinationISI_fSI_fLNS_15FloatRoundStyleE2EEES1M_S1O_JEEENS4_5SM1004TMEM4LOAD26SM100_TMEM_LOAD_32dp32b32xENS4_13SM90_TMA_LOADENS15_INS16_ILi2ELi4ELi3EEES19_NSW_INS5_IJS1A_SG_EEENS5_IJSG_SC_EEEEEEENS4_39AutoVectorizingCopyWithAssumedAlignmentILi128EEENS4_14SM90_TMA_STOREES24_S26_S26_EEEvvEEEEvNT_6ParamsE)
        /*080c*/ 	.short	0x0380
        /*080e*/ 	.short	0x0800


	//----- nvinfo : EIATTR_SW_WAR
	.align		4
.L_55:
        /*0810*/ 	.byte	0x04, 0x36
        /*0812*/ 	.short	(.L_57 - .L_56)
.L_56:
        /*0814*/ 	.word	0x00000008
.L_57:


//--------------------- .nv.callgraph             --------------------------
	.section	.nv.callgraph,"",@"SHT_CUDA_CALLGRAPH"
	.align	4
	.sectionentsize	8
	.align		4
        /*0000*/ 	.word	0x00000000
	.align		4
        /*0004*/ 	.word	0xffffffff
	.align		4
        /*0008*/ 	.word	index@(_ZN7cutlass13device_kernelINS_4gemm6kernel13GemmUniversalIN4cute5tupleIJiiiiEEENS1_10collective13CollectiveMmaINS1_35MainloopSm100TmaUmmaWarpSpecializedILi3ELi2ELi4ENS5_IJNS4_1CILi2EEENSA_ILi1EEESC_EEEEENS5_IJNSA_ILi128EEENSA_ILi64EEESF_EEENS_12float_e4m3_tENS5_IJlSC_lEEESI_SJ_NS4_8TiledMMAINS4_8MMA_AtomIJNS4_10MMA_TraitsINS4_25SM100_MMA_F8F6F4_2x1SM_SSEJSI_SI_fSF_SG_NS4_17integral_constantINS4_4UMMA5MajorELSQ_0EEESR_NSO_INSP_7ScaleInELSS_0EEEST_EEEEEENS4_6LayoutINS5_IJSC_SC_SC_EEENS5_IJNSA_ILi0EEESY_SY_EEEEENS5_IJNS4_10UnderscoreES11_S11_EEEEENS4_18SM100_TMA_2SM_LOADENS4_14ComposedLayoutINS4_7SwizzleILi3ELi4ELi3EEENS4_18smem_ptr_flag_bitsILi8EEENSW_INS5_IJNSA_ILi8EEESF_EEENS5_IJSF_SC_EEEEEEEvNS4_8identityES14_S1E_vS1F_EENS_8epilogue10collective18CollectiveEpilogueINS1H_23Sm100TmaWarpSpecializedILi1ELi1ELi32ELb0ELb0EEEJNS5_IJSG_SG_SF_EEENS5_IJNSW_ISG_SC_EES1N_EEESI_SJ_SI_SJ_NS1H_6fusion15FusionCallbacksIS1L_NS1P_17LinearCombinationISI_fSI_fLNS_15FloatRoundStyleE2EEES1M_S1O_JEEENS4_5SM1004TMEM4LOAD26SM100_TMEM_LOAD_32dp32b32xENS4_13SM90_TMA_LOADENS15_INS16_ILi2ELi4ELi3EEES19_NSW_INS5_IJS1A_SG_EEENS5_IJSG_SC_EEEEEEENS4_39AutoVectorizingCopyWithAssumedAlignmentILi128EEENS4_14SM90_TMA_STOREES24_S26_S26_EEEvvEEEEvNT_6ParamsE)
	.align		4
        /*000c*/ 	.word	index@(__assertfail)
	.align		4
        /*0010*/ 	.word	0x00000000
	.align		4
        /*0014*/ 	.word	0xfffffffe
	.align		4
        /*0018*/ 	.word	0x00000000
	.align		4
        /*001c*/ 	.word	0xfffffffd
	.align		4
        /*0020*/ 	.word	0x00000000
	.align		4
        /*0024*/ 	.word	0xfffffffc


//--------------------- .nv.constant4             --------------------------
	.section	.nv.constant4,"a",@progbits
	.align	8
	.align		8
.nv.constant4:
        /*0000*/ 	.dword	__assertfail
	.align		8
        /*0008*/ 	.dword	__unnamed_1
	.align		8
        /*0010*/ 	.dword	__unnamed_2
	.align		8
        /*0018*/ 	.dword	_ZN39_INTERNAL_0cc65fae_4_k_cu_ef351390_83564cuda3std3__45__cpo5beginE
	.align		8
        /*0020*/ 	.dword	_ZN39_INTERNAL_0cc65fae_4_k_cu_ef351390_83564cuda3std3__45__cpo3endE
	.align		8
        /*0028*/ 	.dword	_ZN39_INTERNAL_0cc65fae_4_k_cu_ef351390_83564cuda3std3__45__cpo6cbeginE
	.align		8
        /*0030*/ 	.dword	_ZN39_INTERNAL_0cc65fae_4_k_cu_ef351390_83564cuda3std3__45__cpo4cendE
	.align		8
        /*0038*/ 	.dword	_ZN39_INTERNAL_0cc65fae_4_k_cu_ef351390_83564cuda3std3__441_GLOBAL__N__0cc65fae_4_k_cu_ef351390_83566ignoreE
	.align		8
        /*0040*/ 	.dword	_ZN39_INTERNAL_0cc65fae_4_k_cu_ef351390_83564cuda3std3__419piecewise_constructE
	.align		8
        /*0048*/ 	.dword	_ZN39_INTERNAL_0cc65fae_4_k_cu_ef351390_83564cuda3std3__48in_placeE
	.align		8
        /*0050*/ 	.dword	_ZN39_INTERNAL_0cc65fae_4_k_cu_ef351390_83564cuda3std6ranges3__45__cpo4swapE
	.align		8
        /*0058*/ 	.dword	_ZN39_INTERNAL_0cc65fae_4_k_cu_ef351390_83564cuda3std6ranges3__45__cpo9iter_moveE
	.align		8
        /*0060*/ 	.dword	_ZN39_INTERNAL_0cc65fae_4_k_cu_ef351390_83564cute7productE
	.align		8
        /*0068*/ 	.dword	_ZN39_INTERNAL_0cc65fae_4_k_cu_ef351390_83564cute1_E
	.align		8
        /*0070*/ 	.dword	$str$25
	.align		8
        /*0078*/ 	.dword	$str$26
	.align		8
        /*0080*/ 	.dword	$str$27
	.align		8
        /*0088*/ 	.dword	$str$28


//--------------------- .text._ZN7cutlass13device_kernelINS_4gemm6kernel13GemmUniversalIN4cute5tupleIJiiiiEEENS1_10collective13CollectiveMmaINS1_35MainloopSm100TmaUmmaWarpSpecializedILi3ELi2ELi4ENS5_IJNS4_1CILi2EEENSA_ILi1EEESC_EEEEENS5_IJNSA_ILi128EEENSA_ILi64EEESF_EEENS_12float_e4m3_tENS5_IJlSC_lEEESI_SJ_NS4_8TiledMMAINS4_8MMA_AtomIJNS4_10MMA_TraitsINS4_25SM100_MMA_F8F6F4_2x1SM_SSEJSI_SI_fSF_SG_NS4_17integral_constantINS4_4UMMA5MajorELSQ_0EEESR_NSO_INSP_7ScaleInELSS_0EEEST_EEEEEENS4_6LayoutINS5_IJSC_SC_SC_EEENS5_IJNSA_ILi0EEESY_SY_EEEEENS5_IJNS4_10UnderscoreES11_S11_EEEEENS4_18SM100_TMA_2SM_LOADENS4_14ComposedLayoutINS4_7SwizzleILi3ELi4ELi3EEENS4_18smem_ptr_flag_bitsILi8EEENSW_INS5_IJNSA_ILi8EEESF_EEENS5_IJSF_SC_EEEEEEEvNS4_8identityES14_S1E_vS1F_EENS_8epilogue10collective18CollectiveEpilogueINS1H_23Sm100TmaWarpSpecializedILi1ELi1ELi32ELb0ELb0EEEJNS5_IJSG_SG_SF_EEENS5_IJNSW_ISG_SC_EES1N_EEESI_SJ_SI_SJ_NS1H_6fusion15FusionCallbacksIS1L_NS1P_17LinearCombinationISI_fSI_fLNS_15FloatRoundStyleE2EEES1M_S1O_JEEENS4_5SM1004TMEM4LOAD26SM100_TMEM_LOAD_32dp32b32xENS4_13SM90_TMA_LOADENS15_INS16_ILi2ELi4ELi3EEES19_NSW_INS5_IJS1A_SG_EEENS5_IJSG_SC_EEEEEEENS4_39AutoVectorizingCopyWithAssumedAlignmentILi128EEENS4_14SM90_TMA_STOREES24_S26_S26_EEEvvEEEEvNT_6ParamsE --------------------------
	.section	.text._ZN7cutlass13device_kernelINS_4gemm6kernel13GemmUniversalIN4cute5tupleIJiiiiEEENS1_10collective13CollectiveMmaINS1_35MainloopSm100TmaUmmaWarpSpecializedILi3ELi2ELi4ENS5_IJNS4_1CILi2EEENSA_ILi1EEESC_EEEEENS5_IJNSA_ILi128EEENSA_ILi64EEESF_EEENS_12float_e4m3_tENS5_IJlSC_lEEESI_SJ_NS4_8TiledMMAINS4_8MMA_AtomIJNS4_10MMA_TraitsINS4_25SM100_MMA_F8F6F4_2x1SM_SSEJSI_SI_fSF_SG_NS4_17integral_constantINS4_4UMMA5MajorELSQ_0EEESR_NSO_INSP_7ScaleInELSS_0EEEST_EEEEEENS4_6LayoutINS5_IJSC_SC_SC_EEENS5_IJNSA_ILi0EEESY_SY_EEEEENS5_IJNS4_10UnderscoreES11_S11_EEEEENS4_18SM100_TMA_2SM_LOADENS4_14ComposedLayoutINS4_7SwizzleILi3ELi4ELi3EEENS4_18smem_ptr_flag_bitsILi8EEENSW_INS5_IJNSA_ILi8EEESF_EEENS5_IJSF_SC_EEEEEEEvNS4_8identityES14_S1E_vS1F_EENS_8epilogue10collective18CollectiveEpilogueINS1H_23Sm100TmaWarpSpecializedILi1ELi1ELi32ELb0ELb0EEEJNS5_IJSG_SG_SF_EEENS5_IJNSW_ISG_SC_EES1N_EEESI_SJ_SI_SJ_NS1H_6fusion15FusionCallbacksIS1L_NS1P_17LinearCombinationISI_fSI_fLNS_15FloatRoundStyleE2EEES1M_S1O_JEEENS4_5SM1004TMEM4LOAD26SM100_TMEM_LOAD_32dp32b32xENS4_13SM90_TMA_LOADENS15_INS16_ILi2ELi4ELi3EEES19_NSW_INS5_IJS1A_SG_EEENS5_IJSG_SC_EEEEEEENS4_39AutoVectorizingCopyWithAssumedAlignmentILi128EEENS4_14SM90_TMA_STOREES24_S26_S26_EEEvvEEEEvNT_6ParamsE,"ax",@progbits
	.align	128
.text._ZN7cutlass13device_kernelINS_4gemm6kernel13GemmUniversalIN4cute5tupleIJiiiiEEENS1_10collective13CollectiveMmaINS1_35MainloopSm100TmaUmmaWarpSpecializedILi3ELi2ELi4ENS5_IJNS4_1CILi2EEENSA_ILi1EEESC_EEEEENS5_IJNSA_ILi128EEENSA_ILi64EEESF_EEENS_12float_e4m3_tENS5_IJlSC_lEEESI_SJ_NS4_8TiledMMAINS4_8MMA_AtomIJNS4_10MMA_TraitsINS4_25SM100_MMA_F8F6F4_2x1SM_SSEJSI_SI_fSF_SG_NS4_17integral_constantINS4_4UMMA5MajorELSQ_0EEESR_NSO_INSP_7ScaleInELSS_0EEEST_EEEEEENS4_6LayoutINS5_IJSC_SC_SC_EEENS5_IJNSA_ILi0EEESY_SY_EEEEENS5_IJNS4_10UnderscoreES11_S11_EEEEENS4_18SM100_TMA_2SM_LOADENS4_14ComposedLayoutINS4_7SwizzleILi3ELi4ELi3EEENS4_18smem_ptr_flag_bitsILi8EEENSW_INS5_IJNSA_ILi8EEESF_EEENS5_IJSF_SC_EEEEEEEvNS4_8identityES14_S1E_vS1F_EENS_8epilogue10collective18CollectiveEpilogueINS1H_23Sm100TmaWarpSpecializedILi1ELi1ELi32ELb0ELb0EEEJNS5_IJSG_SG_SF_EEENS5_IJNSW_ISG_SC_EES1N_EEESI_SJ_SI_SJ_NS1H_6fusion15FusionCallbacksIS1L_NS1P_17LinearCombinationISI_fSI_fLNS_15FloatRoundStyleE2EEES1M_S1O_JEEENS4_5SM1004TMEM4LOAD26SM100_TMEM_LOAD_32dp32b32xENS4_13SM90_TMA_LOADENS15_INS16_ILi2ELi4ELi3EEES19_NSW_INS5_IJS1A_SG_EEENS5_IJSG_SC_EEEEEEENS4_39AutoVectorizingCopyWithAssumedAlignmentILi128EEENS4_14SM90_TMA_STOREES24_S26_S26_EEEvvEEEEvNT_6ParamsE:
        .type           _ZN7cutlass13device_kernelINS_4gemm6kernel13GemmUniversalIN4cute5tupleIJiiiiEEENS1_10collective13CollectiveMmaINS1_35MainloopSm100TmaUmmaWarpSpecializedILi3ELi2ELi4ENS5_IJNS4_1CILi2EEENSA_ILi1EEESC_EEEEENS5_IJNSA_ILi128EEENSA_ILi64EEESF_EEENS_12float_e4m3_tENS5_IJlSC_lEEESI_SJ_NS4_8TiledMMAINS4_8MMA_AtomIJNS4_10MMA_TraitsINS4_25SM100_MMA_F8F6F4_2x1SM_SSEJSI_SI_fSF_SG_NS4_17integral_constantINS4_4UMMA5MajorELSQ_0EEESR_NSO_INSP_7ScaleInELSS_0EEEST_EEEEEENS4_6LayoutINS5_IJSC_SC_SC_EEENS5_IJNSA_ILi0EEESY_SY_EEEEENS5_IJNS4_10UnderscoreES11_S11_EEEEENS4_18SM100_TMA_2SM_LOADENS4_14ComposedLayoutINS4_7SwizzleILi3ELi4ELi3EEENS4_18smem_ptr_flag_bitsILi8EEENSW_INS5_IJNSA_ILi8EEESF_EEENS5_IJSF_SC_EEEEEEEvNS4_8identityES14_S1E_vS1F_EENS_8epilogue10collective18CollectiveEpilogueINS1H_23Sm100TmaWarpSpecializedILi1ELi1ELi32ELb0ELb0EEEJNS5_IJSG_SG_SF_EEENS5_IJNSW_ISG_SC_EES1N_EEESI_SJ_SI_SJ_NS1H_6fusion15FusionCallbacksIS1L_NS1P_17LinearCombinationISI_fSI_fLNS_15FloatRoundStyleE2EEES1M_S1O_JEEENS4_5SM1004TMEM4LOAD26SM100_TMEM_LOAD_32dp32b32xENS4_13SM90_TMA_LOADENS15_INS16_ILi2ELi4ELi3EEES19_NSW_INS5_IJS1A_SG_EEENS5_IJSG_SC_EEEEEEENS4_39AutoVectorizingCopyWithAssumedAlignmentILi128EEENS4_14SM90_TMA_STOREES24_S26_S26_EEEvvEEEEvNT_6ParamsE,@function
        .size           _ZN7cutlass13device_kernelINS_4gemm6kernel13GemmUniversalIN4cute5tupleIJiiiiEEENS1_10collective13CollectiveMmaINS1_35MainloopSm100TmaUmmaWarpSpecializedILi3ELi2ELi4ENS5_IJNS4_1CILi2EEENSA_ILi1EEESC_EEEEENS5_IJNSA_ILi128EEENSA_ILi64EEESF_EEENS_12float_e4m3_tENS5_IJlSC_lEEESI_SJ_NS4_8TiledMMAINS4_8MMA_AtomIJNS4_10MMA_TraitsINS4_25SM100_MMA_F8F6F4_2x1SM_SSEJSI_SI_fSF_SG_NS4_17integral_constantINS4_4UMMA5MajorELSQ_0EEESR_NSO_INSP_7ScaleInELSS_0EEEST_EEEEEENS4_6LayoutINS5_IJSC_SC_SC_EEENS5_IJNSA_ILi0EEESY_SY_EEEEENS5_IJNS4_10UnderscoreES11_S11_EEEEENS4_18SM100_TMA_2SM_LOADENS4_14ComposedLayoutINS4_7SwizzleILi3ELi4ELi3EEENS4_18smem_ptr_flag_bitsILi8EEENSW_INS5_IJNSA_ILi8EEESF_EEENS5_IJSF_SC_EEEEEEEvNS4_8identityES14_S1E_vS1F_EENS_8epilogue10collective18CollectiveEpilogueINS1H_23Sm100TmaWarpSpecializedILi1ELi1ELi32ELb0ELb0EEEJNS5_IJSG_SG_SF_EEENS5_IJNSW_ISG_SC_EES1N_EEESI_SJ_SI_SJ_NS1H_6fusion15FusionCallbacksIS1L_NS1P_17LinearCombinationISI_fSI_fLNS_15FloatRoundStyleE2EEES1M_S1O_JEEENS4_5SM1004TMEM4LOAD26SM100_TMEM_LOAD_32dp32b32xENS4_13SM90_TMA_LOADENS15_INS16_ILi2ELi4ELi3EEES19_NSW_INS5_IJS1A_SG_EEENS5_IJSG_SC_EEEEEEENS4_39AutoVectorizingCopyWithAssumedAlignmentILi128EEENS4_14SM90_TMA_STOREES24_S26_S26_EEEvvEEEEvNT_6ParamsE,(.L_x_146 - _ZN7cutlass13device_kernelINS_4gemm6kernel13GemmUniversalIN4cute5tupleIJiiiiEEENS1_10collective13CollectiveMmaINS1_35MainloopSm100TmaUmmaWarpSpecializedILi3ELi2ELi4ENS5_IJNS4_1CILi2EEENSA_ILi1EEESC_EEEEENS5_IJNSA_ILi128EEENSA_ILi64EEESF_EEENS_12float_e4m3_tENS5_IJlSC_lEEESI_SJ_NS4_8TiledMMAINS4_8MMA_AtomIJNS4_10MMA_TraitsINS4_25SM100_MMA_F8F6F4_2x1SM_SSEJSI_SI_fSF_SG_NS4_17integral_constantINS4_4UMMA5MajorELSQ_0EEESR_NSO_INSP_7ScaleInELSS_0EEEST_EEEEEENS4_6LayoutINS5_IJSC_SC_SC_EEENS5_IJNSA_ILi0EEESY_SY_EEEEENS5_IJNS4_10UnderscoreES11_S11_EEEEENS4_18SM100_TMA_2SM_LOADENS4_14ComposedLayoutINS4_7SwizzleILi3ELi4ELi3EEENS4_18smem_ptr_flag_bitsILi8EEENSW_INS5_IJNSA_ILi8EEESF_EEENS5_IJSF_SC_EEEEEEEvNS4_8identityES14_S1E_vS1F_EENS_8epilogue10collective18CollectiveEpilogueINS1H_23Sm100TmaWarpSpecializedILi1ELi1ELi32ELb0ELb0EEEJNS5_IJSG_SG_SF_EEENS5_IJNSW_ISG_SC_EES1N_EEESI_SJ_SI_SJ_NS1H_6fusion15FusionCallbacksIS1L_NS1P_17LinearCombinationISI_fSI_fLNS_15FloatRoundStyleE2EEES1M_S1O_JEEENS4_5SM1004TMEM4LOAD26SM100_TMEM_LOAD_32dp32b32xENS4_13SM90_TMA_LOADENS15_INS16_ILi2ELi4ELi3EEES19_NSW_INS5_IJS1A_SG_EEENS5_IJSG_SC_EEEEEEENS4_39AutoVectorizingCopyWithAssumedAlignmentILi128EEENS4_14SM90_TMA_STOREES24_S26_S26_EEEvvEEEEvNT_6ParamsE)
        .other          _ZN7cutlass13device_kernelINS_4gemm6kernel13GemmUniversalIN4cute5tupleIJiiiiEEENS1_10collective13CollectiveMmaINS1_35MainloopSm100TmaUmmaWarpSpecializedILi3ELi2ELi4ENS5_IJNS4_1CILi2EEENSA_ILi1EEESC_EEEEENS5_IJNSA_ILi128EEENSA_ILi64EEESF_EEENS_12float_e4m3_tENS5_IJlSC_lEEESI_SJ_NS4_8TiledMMAINS4_8MMA_AtomIJNS4_10MMA_TraitsINS4_25SM100_MMA_F8F6F4_2x1SM_SSEJSI_SI_fSF_SG_NS4_17integral_constantINS4_4UMMA5MajorELSQ_0EEESR_NSO_INSP_7ScaleInELSS_0EEEST_EEEEEENS4_6LayoutINS5_IJSC_SC_SC_EEENS5_IJNSA_ILi0EEESY_SY_EEEEENS5_IJNS4_10UnderscoreES11_S11_EEEEENS4_18SM100_TMA_2SM_LOADENS4_14ComposedLayoutINS4_7SwizzleILi3ELi4ELi3EEENS4_18smem_ptr_flag_bitsILi8EEENSW_INS5_IJNSA_ILi8EEESF_EEENS5_IJSF_SC_EEEEEEEvNS4_8identityES14_S1E_vS1F_EENS_8epilogue10collective18CollectiveEpilogueINS1H_23Sm100TmaWarpSpecializedILi1ELi1ELi32ELb0ELb0EEEJNS5_IJSG_SG_SF_EEENS5_IJNSW_ISG_SC_EES1N_EEESI_SJ_SI_SJ_NS1H_6fusion15FusionCallbacksIS1L_NS1P_17LinearCombinationISI_fSI_fLNS_15FloatRoundStyleE2EEES1M_S1O_JEEENS4_5SM1004TMEM4LOAD26SM100_TMEM_LOAD_32dp32b32xENS4_13SM90_TMA_LOADENS15_INS16_ILi2ELi4ELi3EEES19_NSW_INS5_IJS1A_SG_EEENS5_IJSG_SC_EEEEEEENS4_39AutoVectorizingCopyWithAssumedAlignmentILi128EEENS4_14SM90_TMA_STOREES24_S26_S26_EEEvvEEEEvNT_6ParamsE,@"STO_CUDA_ENTRY STV_DEFAULT"
_ZN7cutlass13device_kernelINS_4gemm6kernel13GemmUniversalIN4cute5tupleIJiiiiEEENS1_10collective13CollectiveMmaINS1_35MainloopSm100TmaUmmaWarpSpecializedILi3ELi2ELi4ENS5_IJNS4_1CILi2EEENSA_ILi1EEESC_EEEEENS5_IJNSA_ILi128EEENSA_ILi64EEESF_EEENS_12float_e4m3_tENS5_IJlSC_lEEESI_SJ_NS4_8TiledMMAINS4_8MMA_AtomIJNS4_10MMA_TraitsINS4_25SM100_MMA_F8F6F4_2x1SM_SSEJSI_SI_fSF_SG_NS4_17integral_constantINS4_4UMMA5MajorELSQ_0EEESR_NSO_INSP_7ScaleInELSS_0EEEST_EEEEEENS4_6LayoutINS5_IJSC_SC_SC_EEENS5_IJNSA_ILi0EEESY_SY_EEEEENS5_IJNS4_10UnderscoreES11_S11_EEEEENS4_18SM100_TMA_2SM_LOADENS4_14ComposedLayoutINS4_7SwizzleILi3ELi4ELi3EEENS4_18smem_ptr_flag_bitsILi8EEENSW_INS5_IJNSA_ILi8EEESF_EEENS5_IJSF_SC_EEEEEEEvNS4_8identityES14_S1E_vS1F_EENS_8epilogue10collective18CollectiveEpilogueINS1H_23Sm100TmaWarpSpecializedILi1ELi1ELi32ELb0ELb0EEEJNS5_IJSG_SG_SF_EEENS5_IJNSW_ISG_SC_EES1N_EEESI_SJ_SI_SJ_NS1H_6fusion15FusionCallbacksIS1L_NS1P_17LinearCombinationISI_fSI_fLNS_15FloatRoundStyleE2EEES1M_S1O_JEEENS4_5SM1004TMEM4LOAD26SM100_TMEM_LOAD_32dp32b32xENS4_13SM90_TMA_LOADENS15_INS16_ILi2ELi4ELi3EEES19_NSW_INS5_IJS1A_SG_EEENS5_IJSG_SC_EEEEEEENS4_39AutoVectorizingCopyWithAssumedAlignmentILi128EEENS4_14SM90_TMA_STOREES24_S26_S26_EEEvvEEEEvNT_6ParamsE:
[----:B------:R-:W1:Y:S01]  /*0000*/  LDC R1, c[0x0][0x37c] ;  /* 0x0000df00ff017b82 */ /* 0x000e620000000800 */
[----:B------:R-:W2:Y:S01]  /*0010*/  S2R R103, SR_TID.X ;  /* 0x0000000000677919 */ /* 0x000ea20000002100 */
[----:B------:R-:W3:Y:S06]  /*0020*/  LDCU.64 UR6, c[0x0][0x890] ;  /* 0x00011200ff0677ac */ /* 0x000eec0008000a00 */
[----:B------:R-:W4:Y:S01]  /*0030*/  S2UR UR37, SR_CgaCtaId ;  /* 0x00000000002579c3 */ /* 0x000f220000008800 */
[----:B------:R-:W-:Y:S02]  /*0040*/  PRMT R95, RZ, 0x7610, R95 ;  /* 0x00007610ff5f7816 */ /* 0x000fe4000000005f */
[----:B------:R-:W-:Y:S01]  /*0050*/  ELECT P1, URZ, PT ;  /* 0x0000000000ff782f */ /* 0x000fe20003820000 */
[----:B------:R-:W1:Y:S01]  /*0060*/  LDCU.64 UR40, c[0x0][0x358] ;  /* 0x00006b00ff2877ac */ /* 0x000e620008000a00 */
[----:B---3--:R-:W-:-:S04]  /*0070*/  UISETP.NE.U32.AND UP0, UPT, UR6, URZ, UPT ;  /* 0x000000ff0600728c */ /* 0x008fc8000bf05070 */
[----:B------:R-:W-:Y:S02]  /*0080*/  UISETP.NE.AND.EX UP0, UPT, UR7, URZ, UPT, UP0 ;  /* 0x000000ff0700728c */ /* 0x000fe4000bf05300 */
[----:B----4-:R-:W-:Y:S02]  /*0090*/  ULOP3.LUT UR5, UR37, 0x1, URZ, 0xc0, !UPT ;  /* 0x0000000125057892 */ /* 0x010fe4000f8ec0ff */
[----:B------:R-:W-:Y:S01]  /*00a0*/  ULOP3.LUT UR4, UR37, 0x1, URZ, 0x3c, !UPT ;  /* 0x0000000125047892 */ /* 0x000fe2000f8e3cff */
[----:B--2---:R-:W-:-:S05]  /*00b0*/  SHF.R.U32.HI R106, RZ, 0x5, R103 ;  /* 0x00000005ff6a7819 */ /* 0x004fca0000011667 */
[----:B------:R-:W2:Y:S02]  /*00c0*/  SHFL.IDX PT, R0, R106, RZ, 0x1f ;  /* 0x00001fff6a007589 */ /* 0x000ea400000e0000 */
[----:B--2---:R-:W-:Y:S01]  /*00d0*/  R2UR UR10, R0 ;  /* 0x00000000000a72ca */ /* 0x004fe200000e0000 */
[----:B-1----:R-:W-:-:S14]  /*00e0*/  BRA.U UP0, `(.L_x_0) ;  /* 0x00000001002c7547 */ /* 0x002fdc000b800000 */
[----:B------:R-:W1:Y:S02]  /*00f0*/  LDCU.64 UR8, c[0x0][0x888] ;  /* 0x00011100ff0877ac */ /* 0x000e640008000a00 */
[----:B-1----:R-:W-:-:S04]  /*0100*/  UISETP.NE.U32.AND UP0, UPT, UR8, URZ, UPT ;  /* 0x000000ff0800728c */ /* 0x002fc8000bf05070 */
[----:B------:R-:W-:-:S09]  /*0110*/  UISETP.NE.AND.EX UP0, UPT, UR9, URZ, UPT, UP0 ;  /* 0x000000ff0900728c */ /* 0x000fd2000bf05300 */
[----:B------:R-:W-:Y:S05]  /*0120*/  BRA.U !UP0, `(.L_x_1) ;  /* 0x0000000108107547 */ /* 0x000fea000b800000 */
[----:B------:R-:W1:Y:S02]  /*0130*/  LDC.64 R2, c[0x0][0x888] ;  /* 0x00022200ff027b82 */ /* 0x000e640000000a00 */
[----:B-1----:R1:W5:Y:S01]  /*0140*/  LDG.E R49, desc[UR40][R2.64] ;  /* 0x0000002802317981 */ /* 0x002362000c1e1900 */
[----:B------:R-:W-:Y:S01]  /*0150*/  HFMA2 R95, -RZ, RZ, 0, 5.9604644775390625e-08 ;  /* 0x00000001ff5f7431 */ /* 0x000fe200000001ff */
[----:B------:R-:W-:Y:S05]  /*0160*/  BRA `(.L_x_0) ;  /* 0x00000000000c7947 */ /* 0x000fea0003800000 */
.L_x_1:
[----:B------:R-:W1:Y:S01]  /*0170*/  LDCU UR8, c[0x0][0x880] ;  /* 0x00011000ff0877ac */ /* 0x000e620008000800 */
[----:B------:R-:W-:Y:S01]  /*0180*/  HFMA2 R95, -RZ, RZ, 0, 5.9604644775390625e-08 ;  /* 0x00000001ff5f7431 */ /* 0x000fe200000001ff */
[----:B-1----:R-:W-:-:S07]  /*0190*/  MOV R49, UR8 ;  /* 0x0000000800317c02 */ /* 0x002fce0008000f00 */
.L_x_0:
[----:B------:R-:W2:Y:S02]  /*01a0*/  LDCU.64 UR8, c[0x0][0x8b0] ;  /* 0x00011600ff0877ac */ /* 0x000ea40008000a00 */
[----:B--2---:R-:W-:-:S04]  /*01b0*/  UISETP.NE.U32.AND UP0, UPT, UR8, URZ, UPT ;  /* 0x000000ff0800728c */ /* 0x004fc8000bf05070 */
[----:B------:R-:W-:-:S09]  /*01c0*/  UISETP.NE.AND.EX UP0, UPT, UR9, URZ, UPT, UP0 ;  /* 0x000000ff0900728c */ /* 0x000fd2000bf05300 */
[----:B------:R-:W-:Y:S05]  /*01d0*/  BRA.U UP0, `(.L_x_2) ;  /* 0x0000000100247547 */ /* 0x000fea000b800000 */
[----:B------:R-:W2:Y:S02]  /*01e0*/  LDCU.64 UR8, c[0x0][0x8a8] ;  /* 0x00011500ff0877ac */ /* 0x000ea40008000a00 */
[----:B--2---:R-:W-:-:S04]  /*01f0*/  UISETP.NE.U32.AND UP0, UPT, UR8, URZ, UPT ;  /* 0x000000ff0800728c */ /* 0x004fc8000bf05070 */
[----:B------:R-:W-:-:S09]  /*0200*/  UISETP.NE.AND.EX UP0, UPT, UR9, URZ, UPT, UP0 ;  /* 0x000000ff0900728c */ /* 0x000fd2000bf05300 */
[----:B------:R-:W-:Y:S05]  /*0210*/  BRA.U !UP0, `(.L_x_3) ;  /* 0x00000001080c7547 */ /* 0x000fea000b800000 */
[----:B------:R-:W2:Y:S02]  /*0220*/  LDC.64 R46, c[0x0][0x8a8] ;  /* 0x00022a00ff2e7b82 */ /* 0x000ea40000000a00 */
[----:B--2---:R2:W5:Y:S01]  /*0230*/  LDG.E R46, desc[UR40][R46.64] ;  /* 0x000000282e2e7981 */ /* 0x004562000c1e1900 */
[----:B------:R-:W-:Y:S05]  /*0240*/  BRA `(.L_x_2) ;  /* 0x0000000000087947 */ /* 0x000fea0003800000 */
.L_x_3:
[----:B------:R-:W2:Y:S02]  /*0250*/  LDCU UR8, c[0x0][0x8a0] ;  /* 0x00011400ff0877ac */ /* 0x000ea40008000800 */
[----:B--2---:R-:W-:Y:S02]  /*0260*/  MOV R46, UR8 ;  /* 0x00000008002e7c02 */ /* 0x004fe40008000f00 */
.L_x_2:
[----:B------:R-:W-:Y:S01]  /*0270*/  IMAD.U32 R0, RZ, RZ, UR10 ;  /* 0x0000000aff007e24 */ /* 0x000fe2000f8e00ff */
[----:B------:R-:W-:Y:S04]  /*0280*/  BSSY.RECONVERGENT B0, `(.L_x_4) ;  /* 0x000000c000007945 */ /* 0x000fe80003800200 */
[C---:B------:R-:W-:Y:S02]  /*0290*/  ISETP.NE.OR P2, PT, R0.reuse, 0x1, !P1 ;  /* 0x000000010000780c */ /* 0x040fe40004f45670 */
[----:B------:R-:W-:-:S11]  /*02a0*/  ISETP.NE.OR P0, PT, R0, 0x3, !P1 ;  /* 0x000000030000780c */ /* 0x000fd60004f05670 */
[----:B------:R-:W-:Y:S05]  /*02b0*/  @P2 BRA `(.L_x_5) ;  /* 0x0000000000202947 */ /* 0x000fea0003800000 */
[----:B------:R-:W3:Y:S02]  /*02c0*/  LDCU.64 UR8, c[0x0][0x348] ;  /* 0x00006900ff0877ac */ /* 0x000ee40008000a00 */
[----:B---3--:R-:W-:Y:S02]  /*02d0*/  UIADD3 UR12, UP1, UPT, UR8, 0x80, URZ ;  /* 0x00000080080c7890 */ /* 0x008fe4000ff3e0ff */
[----:B------:R-:W-:Y:S02]  /*02e0*/  UIADD3 UR8, UP0, UPT, UR8, 0x180, URZ ;  /* 0x0000018008087890 */ /* 0x000fe4000ff1e0ff */
[----:B------:R-:W-:Y:S02]  /*02f0*/  UIADD3.X UR13, UPT, UPT, URZ, UR9, URZ, UP1, !UPT ;  /* 0x00000009ff0d7290 */ /* 0x000fe40008ffe4ff */
[----:B------:R-:W-:-:S07]  /*0300*/  UIADD3.X UR9, UPT, UPT, URZ, UR9, URZ, UP0, !UPT ;  /* 0x00000009ff097290 */ /* 0x000fce00087fe4ff */
[----:B------:R3:W-:Y:S02]  /*0310*/  UTMACCTL.PF [UR12] ;  /* 0x000000000c0079b9 */ /* 0x0007e40008040000 */
[----:B------:R3:W-:Y:S02]  /*0320*/  UTMACCTL.PF [UR8] ;  /* 0x00000000080079b9 */ /* 0x0007e40008040000 */
[----:B---3--:R-:W-:Y:S01]  /*0330*/  NOP ;  /* 0x0000000000007918 */ /* 0x008fe20000000000 */
.L_x_5:
[----:B------:R-:W-:Y:S05]  /*0340*/  BSYNC.RECONVERGENT B0 ;  /* 0x0000000000007941 */ /* 0x000fea0003800200 */
.L_x_4:
[----:B------:R-:W-:Y:S04]  /*0350*/  BSSY.RECONVERGENT B0, `(.L_x_6) ;  /* 0x000000a000007945 */ /* 0x000fe80003800200 */
        /* <DEDUP_REMOVED lines=9> */
.L_x_7:
[----:B------:R-:W-:Y:S05]  /*03f0*/  BSYNC.RECONVERGENT B0 ;  /* 0x0000000000007941 */ /* 0x000fea0003800200 */
.L_x_6:
[----:B------:R-:W3:Y:S01]  /*0400*/  LDCU.64 UR8, c[0x0][0x888] ;  /* 0x00011100ff0877ac */ /* 0x000ee20008000a00 */
[----:B------:R-:W-:Y:S02]  /*0410*/  UISETP.EQ.U32.AND UP1, UPT, UR6, URZ, UPT ;  /* 0x000000ff0600728c */ /* 0x000fe4000bf22070 */
[----:B------:R-:W-:Y:S02]  /*0420*/  UPLOP3.LUT UP5, UPT, UPT, UPT, UPT, 0x80, 0x8 ;  /* 0x000000000008789c */ /* 0x000fe40003faf070 */
[----:B---3--:R-:W-:-:S04]  /*0430*/  UISETP.NE.U32.AND UP0, UPT, UR8, URZ, UPT ;  /* 0x000000ff0800728c */ /* 0x008fc8000bf05070 */
[----:B------:R-:W-:-:S04]  /*0440*/  UISETP.NE.AND.EX UP0, UPT, UR9, URZ, UPT, UP0 ;  /* 0x000000ff0900728c */ /* 0x000fc8000bf05300 */
[----:B------:R-:W-:-:S04]  /*0450*/  UISETP.EQ.OR.EX UP2, UPT, UR7, URZ, !UP0, UP1 ;  /* 0x000000ff0700728c */ /* 0x000fc8000c742710 */
[----:B------:R-:W-:-:S05]  /*0460*/  UP2UR UR44, UPR, URZ, 0x4 ;  /* 0x00000004ff2c7883 */ /* 0x000fca0008000000 */
[----:B------:R-:W-:Y:S07]  /*0470*/  BRA.U !UP2, `(.L_x_8) ;  /* 0x000000010a207547 */ /* 0x000fee000b800000 */
[----:B------:R-:W-:Y:S01]  /*0480*/  UISETP.NE.U32.AND UP2, UPT, UR6, URZ, UPT ;  /* 0x000000ff0600728c */ /* 0x000fe2000bf45070 */
[----:B-----5:R-:W-:Y:S01]  /*0490*/  FSETP.NEU.AND P0, PT, R49, RZ, PT ;  /* 0x000000ff3100720b */ /* 0x020fe20003f0d000 */
[----:B------:R-:W-:Y:S02]  /*04a0*/  USEL UR6, URZ, 0xffffffff, UP0 ;  /* 0xffffffffff067887 */ /* 0x000fe40008000000 */
[----:B------:R-:W-:-:S10]  /*04b0*/  UISETP.NE.AND.EX UP2, UPT, UR7, URZ, UPT, UP2 ;  /* 0x000000ff0700728c */ /* 0x000fd4000bf45320 */
[----:B------:R-:W-:Y:S01]  /*04c0*/  VOTEU.ANY UP1, P0 ;  /* 0x0000000000ff7886 */ /* 0x000fe20000020100 */
[----:B------:R-:W-:-:S04]  /*04d0*/  @!UP2 USEL UR6, URZ, 0xffffffff, UP1 ;  /* 0xffffffffff06a887 */ /* 0x000fc80008800000 */
[----:B------:R-:W-:-:S04]  /*04e0*/  ULOP3.LUT UR6, UR6, 0x1, URZ, 0xc0, !UPT ;  /* 0x0000000106067892 */ /* 0x000fc8000f8ec0ff */
[----:B------:R-:W-:-:S11]  /*04f0*/  UISETP.NE.U32.AND UP5, UPT, UR6, 0x1, UPT ;  /* 0x000000010600788c */ /* 0x000fd6000bfa5070 */
.L_x_8:
[----:B------:R-:W3:Y:S01]  /*0500*/  SHFL.IDX PT, R0, R106, RZ, 0x1f ;  /* 0x00001fff6a007589 */ /* 0x000ee200000e0000 */
[----:B------:R-:W-:-:S04]  /*0510*/  UISETP.NE.AND UP1, UPT, UR10, 0x2, UPT ;  /* 0x000000020a00788c */ /* 0x000fc8000bf25270 */
[----:B------:R-:W-:Y:S02]  /*0520*/  UISETP.EQ.AND UP2, UPT, UR5, URZ, !UP1 ;  /* 0x000000ff0500728c */ /* 0x000fe4000cf42270 */
[----:B------:R-:W-:-:S04]  /*0530*/  USEL UR7, URZ, 0x1, UP1 ;  /* 0x00000001ff077887 */ /* 0x000fc80008800000 */
[----:B------:R-:W-:Y:S02]  /*0540*/  PLOP3.LUT P5, PT, P1, PT, UP2, 0x80, 0x8 ;  /* 0x000000000008781c */ /* 0x000fe40000faf028 */
[----:B---3--:R-:W-:-:S13]  /*0550*/  ISETP.NE.AND P0, PT, R0, RZ, PT ;  /* 0x000000ff0000720c */ /* 0x008fda0003f05270 */
[----:B------:R-:W-:Y:S05]  /*0560*/  @P0 BRA `(.L_x_9) ;  /* 0x00000000003c0947 */ /* 0x000fea0003800000 */
[----:B------:R-:W-:Y:S01]  /*0570*/  UMOV UR8, 0x400 ;  /* 0x0000040000087882 */ /* 0x000fe20000000000 */
[----:B------:R-:W-:Y:S01]  /*0580*/  UMOV UR6, 0x1 ;  /* 0x0000000100067882 */ /* 0x000fe20000000000 */
[----:B------:R-:W-:Y:S02]  /*0590*/  ULEA UR8, UR37, UR8, 0x18 ;  /* 0x0000000825087291 */ /* 0x000fe4000f8ec0ff */
[----:B------:R-:W-:-:S04]  /*05a0*/  UIADD3 UR12, UPT, UPT, -UR6, 0x100000, URZ ;  /* 0x00100000060c7890 */ /* 0x000fc8000fffe1ff */
[----:B------:R-:W-:Y:S02]  /*05b0*/  USHF.L.U32 UR13, UR12, 0xb, URZ ;  /* 0x0000000b0c0d7899 */ /* 0x000fe400080006ff */
[----:B------:R-:W-:Y:S01]  /*05c0*/  USHF.L.U32 UR12, UR12, 0x1, URZ ;  /* 0x000000010c0c7899 */ /* 0x000fe200080006ff */
[----:B------:R-:W-:Y:S01]  /*05d0*/  ELECT P0, URZ, PT ;  /* 0x0000000000ff782f */ /* 0x000fe20003800000 */
[----:B------:R-:W3:Y:S10]  /*05e0*/  FENCE.VIEW.ASYNC.S ;  /* 0x00000000000073c6 */ /* 0x000ef40000000000 */
[----:B---3--:R3:W4:Y:S01]  /*05f0*/  SYNCS.EXCH.64 URZ, [UR8], UR12 ;  /* 0x0000000c08ff75b2 */ /* 0x0087220008000100 */
[----:B------:R3:W1:Y:S01]  /*0600*/  SYNCS.EXCH.64 URZ, [UR8+0x18], UR12 ;  /* 0x0000180c08ff75b2 */ /* 0x0006620008000100 */
[----:B------:R3:W1:Y:S01]  /*0610*/  SYNCS.EXCH.64 URZ, [UR8+0x8], UR12 ;  /* 0x0000080c08ff75b2 */ /* 0x0006620008000100 */
[----:B------:R3:W1:Y:S01]  /*0620*/  SYNCS.EXCH.64 URZ, [UR8+0x20], UR12 ;  /* 0x0000200c08ff75b2 */ /* 0x0006620008000100 */
[----:B------:R3:W1:Y:S01]  /*0630*/  SYNCS.EXCH.64 URZ, [UR8+0x10], UR12 ;  /* 0x0000100c08ff75b2 */ /* 0x0006620008000100 */
[----:B------:R3:W1:Y:S01]  /*0640*/  SYNCS.EXCH.64 URZ, [UR8+0x28], UR12 ;  /* 0x0000280c08ff75b2 */ /* 0x0006620008000100 */
[----:B------:R-:W-:Y:S01]  /*0650*/  NOP ;  /* 0x0000000000007918 */ /* 0x000fe20000000000 */
.L_x_9:
[----:B------:R-:W2:Y:S01]  /*0660*/  SHFL.IDX PT, R0, R106, RZ, 0x1f ;  /* 0x00001fff6a007589 */ /* 0x000ea200000e0000 */
[----:B------:R-:W-:Y:S01]  /*0670*/  NOP ;  /* 0x0000000000007918 */ /* 0x000fe20000000000 */
[----:B--2---:R-:W-:-:S13]  /*0680*/  ISETP.NE.AND P0, PT, R0, 0x1, PT ;  /* 0x000000010000780c */ /* 0x004fda0003f05270 */
[----:B------:R-:W-:Y:S05]  /*0690*/  @P0 BRA `(.L_x_10) ;  /* 0x00000000003c0947 */ /* 0x000fea0003800000 */
[----:B------:R-:W-:Y:S01]  /*06a0*/  UMOV UR9, 0x400 ;  /* 0x0000040000097882 */ /* 0x000fe20000000000 */
[----:B---3--:R-:W-:Y:S01]  /*06b0*/  UMOV UR8, 0x20 ;  /* 0x0000002000087882 */ /* 0x008fe20000000000 */
[----:B------:R-:W-:Y:S01]  /*06c0*/  UMOV UR6, 0x80 ;  /* 0x0000008000067882 */ /* 0x000fe20000000000 */
[----:B------:R-:W-:Y:S02]  /*06d0*/  ULEA UR9, UR37, UR9, 0x18 ;  /* 0x0000000925097291 */ /* 0x000fe4000f8ec0ff */
[----:B------:R-:W-:-:S04]  /*06e0*/  UIADD3 UR12, UPT, UPT, -UR8, 0x100000, URZ ;  /* 0x00100000080c7890 */ /* 0x000fc8000fffe1ff */
[----:B------:R-:W-:Y:S02]  /*06f0*/  USHF.L.U32 UR13, UR12, 0xb, URZ ;  /* 0x0000000b0c0d7899 */ /* 0x000fe400080006ff */
[----:B------:R-:W-:Y:S02]  /*0700*/  USHF.L.U32 UR12, UR12, 0x1, URZ ;  /* 0x000000010c0c7899 */ /* 0x000fe400080006ff */
[----:B------:R-:W-:-:S04]  /*0710*/  UIADD3 UR14, UPT, UPT, -UR6, 0x100000, URZ ;  /* 0x00100000060e7890 */ /* 0x000fc8000fffe1ff */
[----:B------:R-:W-:Y:S02]  /*0720*/  USHF.L.U32 UR15, UR14, 0xb, URZ ;  /* 0x0000000b0e0f7899 */ /* 0x000fe400080006ff */
[----:B------:R-:W-:Y:S01]  /*0730*/  USHF.L.U32 UR14, UR14, 0x1, URZ ;  /* 0x000000010e0e7899 */ /* 0x000fe200080006ff */
[----:B------:R-:W-:Y:S01]  /*0740*/  ELECT P0, URZ, PT ;  /* 0x0000000000ff782f */ /* 0x000fe20003800000 */
[----:B------:R-:W2:Y:S02]  /*0750*/  FENCE.VIEW.ASYNC.S ;  /* 0x00000000000073c6 */ /* 0x000ea40000000000 */
[----:B--2---:R2:W3:Y:S08]  /*0760*/  SYNCS.EXCH.64 URZ, [UR9+0x30], UR12 ;  /* 0x0000300c09ff75b2 */ /* 0x0044f00008000100 */
[----:B------:R2:W1:Y:S01]  /*0770*/  SYNCS.EXCH.64 URZ, [UR9+0x38], UR14 ;  /* 0x0000380e09ff75b2 */ /* 0x0004620008000100 */
[----:B------:R-:W-:Y:S01]  /*0780*/  NOP ;  /* 0x0000000000007918 */ /* 0x000fe20000000000 */
.L_x_10:
[----:B------:R-:W4:Y:S01]  /*0790*/  SHFL.IDX PT, R0, R106, RZ, 0x1f ;  /* 0x00001fff6a007589 */ /* 0x000f2200000e0000 */
[----:B------:R-:W-:Y:S01]  /*07a0*/  NOP ;  /* 0x0000000000007918 */ /* 0x000fe20000000000 */
[----:B----4-:R-:W-:-:S13]  /*07b0*/  ISETP.NE.AND P0, PT, R0, 0x3, PT ;  /* 0x000000030000780c */ /* 0x010fda0003f05270 */
[----:B------:R-:W-:Y:S05]  /*07c0*/  @P0 BRA `(.L_x_11) ;  /* 0x00000000002c0947 */ /* 0x000fea0003800000 */
[----:B---3--:R-:W-:Y:S01]  /*07d0*/  UMOV UR8, 0x400 ;  /* 0x0000040000087882 */ /* 0x008fe20000000000 */
[----:B------:R-:W-:Y:S01]  /*07e0*/  UMOV UR6, 0x20 ;  /* 0x0000002000067882 */ /* 0x000fe20000000000 */
[----:B------:R-:W-:Y:S02]  /*07f0*/  ULEA UR8, UR37, UR8, 0x18 ;  /* 0x0000000825087291 */ /* 0x000fe4000f8ec0ff */
[----:B--2---:R-:W-:-:S04]  /*0800*/  UIADD3 UR12, UPT, UPT, -UR6, 0x100000, URZ ;  /* 0x00100000060c7890 */ /* 0x004fc8000fffe1ff */
[----:B------:R-:W-:Y:S02]  /*0810*/  USHF.L.U32 UR13, UR12, 0xb, URZ ;  /* 0x0000000b0c0d7899 */ /* 0x000fe400080006ff */
[----:B------:R-:W-:Y:S01]  /*0820*/  USHF.L.U32 UR12, UR12, 0x1, URZ ;  /* 0x000000010c0c7899 */ /* 0x000fe200080006ff */
[----:B------:R-:W-:Y:S01]  /*0830*/  ELECT P0, URZ, PT ;  /* 0x0000000000ff782f */ /* 0x000fe20003800000 */
[----:B------:R-:W2:Y:S10]  /*0840*/  FENCE.VIEW.ASYNC.S ;  /* 0x00000000000073c6 */ /* 0x000eb40000000000 */
[----:B--2---:R4:W2:Y:S01]  /*0850*/  SYNCS.EXCH.64 URZ, [UR8+0x40], UR12 ;  /* 0x0000400c08ff75b2 */ /* 0x0048a20008000100 */
[----:B------:R4:W3:Y:S02]  /*0860*/  SYNCS.EXCH.64 URZ, [UR8+0x48], UR12 ;  /* 0x0000480c08ff75b2 */ /* 0x0008e40008000100 */
[----:B----4-:R-:W-:Y:S01]  /*0870*/  NOP ;  /* 0x0000000000007918 */ /* 0x010fe20000000000 */
.L_x_11:
[----:B------:R-:W4:Y:S01]  /*0880*/  SHFL.IDX PT, R0, R106, RZ, 0x1f ;  /* 0x00001fff6a007589 */ /* 0x000f2200000e0000 */
[----:B------:R-:W-:Y:S01]  /*0890*/  NOP ;  /* 0x0000000000007918 */ /* 0x000fe20000000000 */
[----:B----4-:R-:W-:-:S13]  /*08a0*/  ISETP.NE.AND P0, PT, R0, 0x4, PT ;  /* 0x000000040000780c */ /* 0x010fda0003f05270 */
[----:B------:R-:W-:Y:S05]  /*08b0*/  @P0 BRA `(.L_x_12) ;  /* 0x0000000000480947 */ /* 0x000fea0003800000 */
[----:B--2---:R-:W-:Y:S01]  /*08c0*/  UMOV UR9, 0x1e0 ;  /* 0x000001e000097882 */ /* 0x004fe20000000000 */
[----:B---3--:R-:W-:Y:S01]  /*08d0*/  UMOV UR8, 0x400 ;  /* 0x0000040000087882 */ /* 0x008fe20000000000 */
[----:B------:R-:W-:Y:S01]  /*08e0*/  USEL UR9, UR9, 0x1a0, UP5 ;  /* 0x000001a009097887 */ /* 0x000fe2000a800000 */
        /* <DEDUP_REMOVED lines=10> */
[----:B--2---:R4:W2:Y:S08]  /*0990*/  SYNCS.EXCH.64 URZ, [UR8+0x50], UR12 ;  /* 0x0000500c08ff75b2 */ /* 0x0048b00008000100 */
[----:B------:R4:W3:Y:S01]  /*09a0*/  SYNCS.EXCH.64 URZ, [UR8+0x60], UR14 ;  /* 0x0000600e08ff75b2 */ /* 0x0008e20008000100 */
[----:B------:R4:W1:Y:S01]  /*09b0*/  SYNCS.EXCH.64 URZ, [UR8+0x58], UR12 ;  /* 0x0000580c08ff75b2 */ /* 0x0008620008000100 */
[----:B------:R4:W1:Y:S02]  /*09c0*/  SYNCS.EXCH.64 URZ, [UR8+0x68], UR14 ;  /* 0x0000680e08ff75b2 */ /* 0x0008640008000100 */
[----:B----4-:R-:W-:Y:S01]  /*09d0*/  NOP ;  /* 0x0000000000007918 */ /* 0x010fe20000000000 */
.L_x_12:
[----:B------:R-:W4:Y:S01]  /*09e0*/  SHFL.IDX PT, R0, R106, RZ, 0x1f ;  /* 0x00001fff6a007589 */ /* 0x000f2200000e0000 */
[----:B------:R-:W-:Y:S01]  /*09f0*/  NOP ;  /* 0x0000000000007918 */ /* 0x000fe20000000000 */
[----:B----4-:R-:W-:-:S13]  /*0a00*/  ISETP.NE.AND P0, PT, R0, 0x5, PT ;  /* 0x000000050000780c */ /* 0x010fda0003f05270 */
[----:B------:R-:W-:Y:S05]  /*0a10*/  @P0 BRA `(.L_x_13) ;  /* 0x0000000000540947 */ /* 0x000fea0003800000 */
[----:B--2---:R-:W-:Y:S01]  /*0a20*/  UMOV UR9, 0x400 ;  /* 0x0000040000097882 */ /* 0x004fe20000000000 */
        /* <DEDUP_REMOVED lines=14> */
[----:B------:R4:W1:Y:S01]  /*0b10*/  SYNCS.EXCH.64 URZ, [UR9+0x98], UR14 ;  /* 0x0000980e09ff75b2 */ /* 0x0008620008000100 */
[----:B------:R4:W1:Y:S01]  /*0b20*/  SYNCS.EXCH.64 URZ, [UR9+0x80], UR12 ;  /* 0x0000800c09ff75b2 */ /* 0x0008620008000100 */
[----:B------:R4:W1:Y:S01]  /*0b30*/  SYNCS.EXCH.64 URZ, [UR9+0xa0], UR14 ;  /* 0x0000a00e09ff75b2 */ /* 0x0008620008000100 */
[----:B------:R4:W1:Y:S01]  /*0b40*/  SYNCS.EXCH.64 URZ, [UR9+0x88], UR12 ;  /* 0x0000880c09ff75b2 */ /* 0x0008620008000100 */
[----:B------:R4:W1:Y:S02]  /*0b50*/  SYNCS.EXCH.64 URZ, [UR9+0xa8], UR14 ;  /* 0x0000a80e09ff75b2 */ /* 0x0008640008000100 */
[----:B----4-:R-:W-:Y:S01]  /*0b60*/  NOP ;  /* 0x0000000000007918 */ /* 0x010fe20000000000 */
.L_x_13:
[----:B------:R-:W4:Y:S01]  /*0b70*/  SHFL.IDX PT, R0, R106, RZ, 0x1f ;  /* 0x00001fff6a007589 */ /* 0x000f2200000e0000 */
[----:B------:R-:W-:Y:S01]  /*0b80*/  ISETP.NE.OR P1, PT, RZ, UR10, !P1 ;  /* 0x0000000aff007c0c */ /* 0x000fe2000cf25670 */
        /* <DEDUP_REMOVED lines=12> */
[----:B------:R4:W3:Y:S01]  /*0c50*/  SYNCS.EXCH.64 URZ, [UR8+0xc0], UR12 ;  /* 0x0000c00c08ff75b2 */ /* 0x0008e20008000100 */
[----:B------:R4:W1:Y:S01]  /*0c60*/  SYNCS.EXCH.64 URZ, [UR8+0xb8], UR12 ;  /* 0x0000b80c08ff75b2 */ /* 0x0008620008000100 */
[----:B------:R4:W1:Y:S02]  /*0c70*/  SYNCS.EXCH.64 URZ, [UR8+0xc8], UR12 ;  /* 0x0000c80c08ff75b2 */ /* 0x0008640008000100 */
[----:B----4-:R-:W-:Y:S01]  /*0c80*/  NOP ;  /* 0x0000000000007918 */ /* 0x010fe20000000000 */
.L_x_14:
[----:B------:R-:W-:Y:S01]  /*0c90*/  VOTEU.ALL UP1, P1 ;  /* 0x0000000000ff7886 */ /* 0x000fe20000820000 */
[----:B---3--:R-:W3:Y:S01]  /*0ca0*/  LDCU UR8, c[0x0][0x36c] ;  /* 0x00006d80ff0877ac */ /* 0x008ee20008000800 */
[----:B------:R-:W-:Y:S01]  /*0cb0*/  NOP ;  /* 0x0000000000007918 */ /* 0x000fe20000000000 */
[----:B------:R-:W-:Y:S01]  /*0cc0*/  LOP3.LUT R10, R103, 0x1f, RZ, 0xc0, !PT ;  /* 0x0000001f670a7812 */ /* 0x000fe200078ec0ff */
[----:B--2---:R-:W-:Y:S01]  /*0cd0*/  UMOV UR12, 0x20 ;  /* 0x00000020000c7882 */ /* 0x004fe20000000000 */
[----:B------:R-:W-:Y:S01]  /*0ce0*/  @!UP1 UMOV UR6, 0x400 ;  /* 0x0000040000069882 */ /* 0x000fe20000000000 */
[----:B------:R-:W-:-:S04]  /*0cf0*/  @!UP1 UIADD3 UR12, UPT, UPT, -UR12, 0x100000, URZ ;  /* 0x001000000c0c9890 */ /* 0x000fc8000fffe1ff */
[----:B------:R-:W-:Y:S02]  /*0d00*/  @!UP1 USHF.L.U32 UR13, UR12, 0xb, URZ ;  /* 0x0000000b0c0d9899 */ /* 0x000fe400080006ff */
[----:B------:R-:W-:Y:S02]  /*0d10*/  @!UP1 USHF.L.U32 UR12, UR12, 0x1, URZ ;  /* 0x000000010c0c9899 */ /* 0x000fe400080006ff */
[----:B------:R-:W-:Y:S01]  /*0d20*/  @!UP1 ULEA UR6, UR37, UR6, 0x18 ;  /* 0x0000000625069291 */ /* 0x000fe2000f8ec0ff */
[----:B------:R-:W-:Y:S01]  /*0d30*/  VOTEU.ALL UP1, P1 ;  /* 0x0000000000ff7886 */ /* 0x000fe20000820000 */
[----:B------:R-:W-:Y:S01]  /*0d40*/  UISETP.NE.AND UP4, UPT, UR10, URZ, UPT ;  /* 0x000000ff0a00728c */ /* 0x000fe2000bf85270 */
[----:B------:R-:W2:Y:S09]  /*0d50*/  FENCE.VIEW.ASYNC.S ;  /* 0x00000000000073c6 */ /* 0x000eb20000000000 */
[----:B--2---:R2:W4:Y:S01]  /*0d60*/  @!UP1 SYNCS.EXCH.64 URZ, [UR6+0xd0], UR12 ;  /* 0x0000d00c06ff95b2 */ /* 0x0045220008000100 */
[----:B---3--:R-:W-:-:S09]  /*0d70*/  UISETP.EQ.U32.AND UP1, UPT, UR8, 0x1, UPT ;  /* 0x000000010800788c */ /* 0x008fd2000bf22070 */
[----:B------:R-:W-:Y:S05]  /*0d80*/  BRA.U !UP1, `(.L_x_15) ;  /* 0x0000000109087547 */ /* 0x000fea000b800000 */
[----:B-1--4-:R-:W-:Y:S01]  /*0d90*/  UCGABAR_ARV ;  /* 0x00000000000079c7 */ /* 0x012fe20008000000 */
[----:B------:R-:W-:Y:S05]  /*0da0*/  BRA `(.L_x_16) ;  /* 0x0000000000047947 */ /* 0x000fea0003800000 */
.L_x_15:
[----:B-1--4-:R-:W-:Y:S01]  /*0db0*/  NOP ;  /* 0x0000000000007918 */ /* 0x012fe20000000000 */
.L_x_16:
[----:B------:R-:W1:Y:S01]  /*0dc0*/  S2R R94, SR_CTAID.Y ;  /* 0x00000000005e7919 */ /* 0x000e620000002600 */
[----:B------:R-:W-:-:S05]  /*0dd0*/  CS2R.32 R93, SR_CgaSize ;  /* 0x00000000005d7805 */ /* 0x000fca0000008a00 */
[----:B------:R-:W-:-:S05]  /*0de0*/  IMAD R93, R93, -0xa0, RZ ;  /* 0xffffff605d5d7824 */ /* 0x000fca00078e02ff */
[----:B--2---:R-:W-:-:S14]  /*0df0*/  R2UR UR6, R93 ;  /* 0x000000005d0672ca */ /* 0x004fdc00000e0000 */
[----:B------:R-:W2:Y:S01]  /*0e00*/  LDCU UR6, c[0x0][UR6+0x2b4] ;  /* 0x00005680060677ac */ /* 0x000ea20008000800 */
[----:B------:R-:W-:-:S05]  /*0e10*/  CS2R.32 R0, SR_CgaSize ;  /* 0x0000000000007805 */ /* 0x000fca0000008a00 */
[----:B------:R-:W-:-:S06]  /*0e20*/  IMAD R0, R0, -0xa0, RZ ;  /* 0xffffff6000007824 */ /* 0x000fcc00078e02ff */
[----:B------:R-:W3:Y:S01]  /*0e30*/  LDC R0, c[0x0][R0+0x2a4] ;  /* 0x0000a90000007b82 */ /* 0x000ee20000000800 */
[----:B------:R-:W-:Y:S01]  /*0e40*/  PRMT R8, RZ, 0x7610, R8 ;  /* 0x00007610ff087816 */ /* 0x000fe20000000008 */
[----:B------:R-:W4:Y:S01]  /*0e50*/  S2R R11, SR_CTAID.X ;  /* 0x00000000000b7919 */ /* 0x000f220000002500 */
[----:B------:R-:W-:-:S05]  /*0e60*/  CS2R.32 R93, SR_CgaSize ;  /* 0x00000000005d7805 */ /* 0x000fca0000008a00 */
[----:B------:R-:W-:-:S05]  /*0e70*/  IMAD R93, R93, -0xa0, RZ ;  /* 0xffffff605d5d7824 */ /* 0x000fca00078e02ff */
[----:B------:R-:W-:-:S14]  /*0e80*/  R2UR UR8, R93 ;  /* 0x000000005d0872ca */ /* 0x000fdc00000e0000 */
[----:B------:R-:W3:Y:S01]  /*0e90*/  LDCU UR8, c[0x0][UR8+0x2b0] ;  /* 0x00005600080877ac */ /* 0x000ee20008000800 */
[----:B------:R-:W-:Y:S01]  /*0ea0*/  UISETP.NE.AND UP2, UPT, UR10, 0x2, UPT ;  /* 0x000000020a00788c */ /* 0x000fe2000bf45270 */
[----:B------:R-:W2:Y:S01]  /*0eb0*/  LDC R9, c[0x0][0xb24] ;  /* 0x0002c900ff097b82 */ /* 0x000ea20000000800 */
[----:B------:R-:W-:-:S05]  /*0ec0*/  CS2R.32 R2, SR_CgaSize ;  /* 0x0000000000027805 */ /* 0x000fca0000008a00 */
[----:B------:R-:W-:-:S06]  /*0ed0*/  IMAD R2, R2, -0xa0, RZ ;  /* 0xffffff6002027824 */ /* 0x000fcc00078e02ff */
[----:B------:R-:W3:Y:S08]  /*0ee0*/  LDC R2, c[0x0][R2+0x2a0] ;  /* 0x0000a80002027b82 */ /* 0x000ef00000000800 */
[----:B------:R-:W3:Y:S01]  /*0ef0*/  LDC R40, c[0x0][0xb24] ;  /* 0x0002c900ff287b82 */ /* 0x000ee20000000800 */
[----:B-1----:R-:W-:-:S07]  /*0f00*/  I2FP.F32.U32 R3, R94 ;  /* 0x0000005e00037245 */ /* 0x002fce0000201000 */
[----:B------:R-:W1:Y:S01]  /*0f10*/  S2UR UR36, SR_CTAID.Z ;  /* 0x00000000002479c3 */ /* 0x000e620000002700 */
[----:B--2---:R-:W-:Y:S01]  /*0f20*/  ISETP.GE.AND P0, PT, R9, 0x1, PT ;  /* 0x000000010900780c */ /* 0x004fe20003f06270 */
[----:B----4-:R-:W-:Y:S01]  /*0f30*/  IMAD.MOV.U32 R93, RZ, RZ, R11 ;  /* 0x000000ffff5d7224 */ /* 0x010fe200078e000b */
[----:B------:R-:W-:Y:S01]  /*0f40*/  I2FP.F32.U32 R4, R11 ;  /* 0x0000000b00047245 */ /* 0x000fe20000201000 */
[----:B------:R-:W-:Y:S01]  /*0f50*/  FMUL R3, R3, UR6 ;  /* 0x0000000603037c20 */ /* 0x000fe20008400000 */
[----:B------:R-:W2:Y:S03]  /*0f60*/  LDCU UR6, c[0x0][0xb30] ;  /* 0x00016600ff0677ac */ /* 0x000ea60008000800 */
[----:B---3--:R-:W-:Y:S01]  /*0f70*/  FMUL R4, R4, UR8 ;  /* 0x0000000804047c20 */ /* 0x008fe20008400000 */
[----:B------:R-:W3:Y:S08]  /*0f80*/  F2I.U32.TRUNC.NTZ R81, R3 ;  /* 0x0000000300517305 */ /* 0x000ef0000020f000 */
[----:B------:R-:W4:Y:S01]  /*0f90*/  F2I.U32.TRUNC.NTZ R92, R4 ;  /* 0x00000004005c7305 */ /* 0x000f22000020f000 */
[----:B--2---:R-:W-:Y:S01]  /*0fa0*/  UISETP.NE.AND UP3, UPT, UR6, 0x1, UPT ;  /* 0x000000010600788c */ /* 0x004fe2000bf65270 */
[----:B---3--:R-:W-:-:S05]  /*0fb0*/  IADD3 R81, PT, PT, -R81, RZ, RZ ;  /* 0x000000ff51517210 */ /* 0x008fca0007ffe1ff */
[----:B------:R-:W-:Y:S01]  /*0fc0*/  IMAD R81, R0, R81, R94 ;  /* 0x0000005100517224 */ /* 0x000fe200078e025e */
[----:B------:R-:W-:Y:S01]  /*0fd0*/  PRMT R0, RZ, 0x7610, R0 ;  /* 0x00007610ff007816 */ /* 0x000fe20000000000 */
[----:B----4-:R-:W-:-:S04]  /*0fe0*/  IMAD.MOV R92, RZ, RZ, -R92 ;  /* 0x000000ffff5c7224 */ /* 0x010fc800078e0a5c */
[----:B------:R-:W-:Y:S01]  /*0ff0*/  IMAD R92, R2, R92, R11 ;  /* 0x0000005c025c7224 */ /* 0x000fe200078e020b */
[----:B-1----:R-:W-:Y:S06]  /*1000*/  BRA.U UP4, `(.L_x_17) ;  /* 0x0000000104247547 */ /* 0x002fec000b800000 */
[----:B------:R-:W-:Y:S01]  /*1010*/  ISETP.NE.AND P1, PT, R81, RZ, PT ;  /* 0x000000ff5100720c */ /* 0x000fe20003f25270 */
[----:B------:R-:W-:Y:S01]  /*1020*/  IMAD.MOV.U32 R0, RZ, RZ, 0x3 ;  /* 0x00000003ff007424 */ /* 0x000fe200078e00ff */
[C---:B------:R-:W-:Y:S02]  /*1030*/  LOP3.LUT R3, R92.reuse, 0xfffffffe, RZ, 0xc0, !PT ;  /* 0xfffffffe5c037812 */ /* 0x040fe400078ec0ff */
[----:B------:R-:W-:Y:S02]  /*1040*/  ISETP.LT.U32.OR P1, PT, R92, 0x2, !P1 ;  /* 0x000000025c00780c */ /* 0x000fe40004f21470 */
[----:B------:R-:W-:Y:S02]  /*1050*/  SHF.L.U32 R0, R0, R3, RZ ;  /* 0x0000000300007219 */ /* 0x000fe400000006ff */
[----:B------:R-:W-:Y:S02]  /*1060*/  SEL R5, RZ, 0x1, !P1 ;  /* 0x00000001ff057807 */ /* 0x000fe40004800000 */
[----:B------:R-:W-:-:S05]  /*1070*/  SEL R2, RZ, 0x2, !P1 ;  /* 0x00000002ff027807 */ /* 0x000fca0004800000 */
[----:B------:R-:W-:-:S05]  /*1080*/  IMAD.IADD R2, R5, 0x1, R2 ;  /* 0x0000000105027824 */ /* 0x000fca00078e0202 */
[----:B------:R-:W-:Y:S02]  /*1090*/  PRMT R8, R2, 0x7610, R8 ;  /* 0x0000761002087816 */ /* 0x000fe40000000008 */
.L_x_17:
[----:B------:R-:W-:Y:S05]  /*10a0*/  @!P0 BRA `(.L_x_18) ;  /* 0x0000000000b88947 */ /* 0x000fea0003800000 */
[----:B------:R-:W1:Y:S01]  /*10b0*/  LDC.64 R4, c[0x0][0xb18] ;  /* 0x0002c600ff047b82 */ /* 0x000e620000000a00 */
[----:B------:R-:W-:-:S07]  /*10c0*/  ISETP.NE.AND P0, PT, R9, 0x1, PT ;  /* 0x000000010900780c */ /* 0x000fce0003f05270 */
[----:B------:R-:W2:Y:S08]  /*10d0*/  LDC R14, c[0x0][0xb0c] ;  /* 0x0002c300ff0e7b82 */ /* 0x000eb00000000800 */
[----:B------:R-:W3:Y:S08]  /*10e0*/  LDC R13, c[0x0][0x370] ;  /* 0x0000dc00ff0d7b82 */ /* 0x000ef00000000800 */
[----:B------:R-:W4:Y:S01]  /*10f0*/  LDC R16, c[0x0][0x374] ;  /* 0x0000dd00ff107b82 */ /* 0x000f220000000800 */
[----:B-1----:R-:W-:-:S07]  /*1100*/  ISETP.NE.AND P1, PT, R4, 0x1, PT ;  /* 0x000000010400780c */ /* 0x002fce0003f25270 */
[----:B------:R-:W3:Y:S01]  /*1110*/  LDC.64 R6, c[0x0][0xb10] ;  /* 0x0002c400ff067b82 */ /* 0x000ee20000000a00 */
[----:B--2---:R-:W-:-:S07]  /*1120*/  ISETP.NE.AND P2, PT, R14, 0x1, PT ;  /* 0x000000010e00780c */ /* 0x004fce0003f45270 */
[----:B------:R-:W1:Y:S08]  /*1130*/  LDC R12, c[0x0][0xb20] ;  /* 0x0002c800ff0c7b82 */ /* 0x000e700000000800 */
[----:B------:R-:W2:Y:S01]  /*1140*/  LDC.64 R2, c[0x0][0xb28] ;  /* 0x0002ca00ff027b82 */ /* 0x000ea20000000a00 */
[----:B----4-:R-:W-:-:S04]  /*1150*/  IMAD.HI.U32 R15, R16, R5, RZ ;  /* 0x00000005100f7227 */ /* 0x010fc800078e00ff */
[----:B------:R-:W-:-:S04]  /*1160*/  IMAD.HI.U32 R5, R94, R5, RZ ;  /* 0x000000055e057227 */ /* 0x000fc800078e00ff */
[----:B---3--:R-:W-:-:S04]  /*1170*/  IMAD.HI.U32 R18, R13, R6, RZ ;  /* 0x000000060d127227 */ /* 0x008fc800078e00ff */
[C---:B------:R-:W-:Y:S01]  /*1180*/  IMAD.HI.U32 R20, R11.reuse, R6, RZ ;  /* 0x000000060b147227 */ /* 0x040fe200078e00ff */
[-C--:B------:R-:W-:Y:S02]  /*1190*/  @P2 SHF.R.U32.HI R13, RZ, R7.reuse, R18 ;  /* 0x00000007ff0d2219 */ /* 0x080fe40000011612 */
[-C--:B-1----:R-:W-:Y:S02]  /*11a0*/  @P1 SHF.R.U32.HI R16, RZ, R12.reuse, R15 ;  /* 0x0000000cff101219 */ /* 0x082fe4000001160f */
[----:B------:R-:W-:Y:S02]  /*11b0*/  SHF.R.U32.HI R5, RZ, R12, R5 ;  /* 0x0000000cff057219 */ /* 0x000fe40000011605 */
[----:B------:R-:W-:Y:S02]  /*11c0*/  SHF.R.U32.HI R20, RZ, R7, R20 ;  /* 0x00000007ff147219 */ /* 0x000fe40000011614 */
[----:B------:R-:W-:Y:S01]  /*11d0*/  SEL R5, R94, R5, !P1 ;  /* 0x000000055e057207 */ /* 0x000fe20004800000 */
[----:B--2---:R-:W-:Y:S01]  /*11e0*/  IMAD.HI.U32 R18, R16, R2, RZ ;  /* 0x0000000210127227 */ /* 0x004fe200078e00ff */
[----:B------:R-:W-:-:S02]  /*11f0*/  SEL R93, R11, R20, !P2 ;  /* 0x000000140b5d7207 */ /* 0x000fc40005000000 */
[----:B------:R-:W-:Y:S01]  /*1200*/  IADD3 R7, PT, PT, -R5, RZ, RZ ;  /* 0x000000ff05077210 */ /* 0x000fe20007ffe1ff */
[----:B------:R-:W-:Y:S01]  /*1210*/  IMAD.HI.U32 R6, R13, R2, RZ ;  /* 0x000000020d067227 */ /* 0x000fe200078e00ff */
[----:B------:R-:W-:-:S03]  /*1220*/  @P0 SHF.R.U32.HI R16, RZ, R3, R18 ;  /* 0x00000003ff100219 */ /* 0x000fc60000011612 */
[----:B------:R-:W-:Y:S01]  /*1230*/  IMAD R7, R4, R7, R94 ;  /* 0x0000000704077224 */ /* 0x000fe200078e025e */
[----:B------:R-:W-:Y:S01]  /*1240*/  @P0 SHF.R.U32.HI R13, RZ, R3, R6 ;  /* 0x00000003ff0d0219 */ /* 0x000fe20000011606 */
[----:B------:R-:W-:-:S04]  /*1250*/  IMAD R16, R16, R9, RZ ;  /* 0x0000000910107224 */ /* 0x000fc800078e02ff */
[----:B------:R-:W-:Y:S01]  /*1260*/  IMAD R6, R13, R9, RZ ;  /* 0x000000090d067224 */ /* 0x000fe200078e02ff */
[----:B------:R-:W-:-:S04]  /*1270*/  ISETP.GE.AND P1, PT, R5, R16, PT ;  /* 0x000000100500720c */ /* 0x000fc80003f26270 */
[----:B------:R-:W-:Y:S01]  /*1280*/  ISETP.GE.OR P1, PT, R93, R6, P1 ;  /* 0x000000065d00720c */ /* 0x000fe20000f26670 */
[----:B------:R-:W-:-:S05]  /*1290*/  IMAD.HI.U32 R6, R5, R2, RZ ;  /* 0x0000000205067227 */ /* 0x000fca00078e00ff */
[----:B------:R-:W-:-:S04]  /*12a0*/  SHF.R.U32.HI R6, RZ, R3, R6 ;  /* 0x00000003ff067219 */ /* 0x000fc80000011606 */
[----:B------:R-:W-:-:S03]  /*12b0*/  SEL R6, R5, R6, !P0 ;  /* 0x0000000605067207 */ /* 0x000fc60004000000 */
[----:B------:R-:W-:Y:S01]  /*12c0*/  @!P1 IMAD.HI.U32 R12, R93, R2, RZ ;  /* 0x000000025d0c9227 */ /* 0x000fe200078e00ff */
[----:B------:R-:W-:-:S04]  /*12d0*/  IADD3 R2, PT, PT, -R6, RZ, RZ ;  /* 0x000000ff06027210 */ /* 0x000fc80007ffe1ff */
[----:B------:R-:W-:Y:S01]  /*12e0*/  @!P1 SHF.R.U32.HI R12, RZ, R3, R12 ;  /* 0x00000003ff0c9219 */ /* 0x000fe2000001160c */
[----:B------:R-:W-:-:S03]  /*12f0*/  IMAD R2, R9, R2, R5 ;  /* 0x0000000209027224 */ /* 0x000fc600078e0205 */
[----:B------:R-:W-:-:S05]  /*1300*/  @!P1 SEL R3, R93, R12, !P0 ;  /* 0x0000000c5d039207 */ /* 0x000fca0004000000 */
[--C-:B------:R-:W-:Y:S02]  /*1310*/  @!P1 IMAD.IADD R6, R6, 0x1, -R3.reuse ;  /* 0x0000000106069824 */ /* 0x100fe400078e0a03 */
[----:B------:R-:W-:Y:S01]  /*1320*/  @!P1 IMAD R3, R2, R13, R3 ;  /* 0x0000000d02039224 */ /* 0x000fe200078e0203 */
[----:B------:R-:W-:Y:S01]  /*1330*/  IADD3 R2, PT, PT, -R93, RZ, RZ ;  /* 0x000000ff5d027210 */ /* 0x000fe20007ffe1ff */
[----:B------:R-:W-:Y:S02]  /*1340*/  @!P1 IMAD R5, R6, R9, R93 ;  /* 0x0000000906059224 */ /* 0x000fe400078e025d */
[----:B------:R-:W-:Y:S02]  /*1350*/  @!P1 IMAD.MOV.U32 R93, RZ, RZ, R3 ;  /* 0x000000ffff5d9224 */ /* 0x000fe400078e0003 */
[----:B------:R-:W-:Y:S02]  /*1360*/  IMAD R2, R14, R2, R11 ;  /* 0x000000020e027224 */ /* 0x000fe400078e020b */
[----:B------:R-:W-:-:S02]  /*1370*/  IMAD R94, R5, R4, R7 ;  /* 0x00000004055e7224 */ /* 0x000fc400078e0207 */
[----:B------:R-:W-:Y:S02]  /*1380*/  IMAD R93, R93, R14, R2 ;  /* 0x0000000e5d5d7224 */ /* 0x000fe400078e0202 */
.L_x_18:
[----:B------:R-:W-:Y:S05]  /*1390*/  BRA.U UP3, `(.L_x_19) ;  /* 0x0000000103407547 */ /* 0x000fea000b800000 */
[----:B------:R-:W1:Y:S08]  /*13a0*/  LDC.64 R4, c[0x0][0xb10] ;  /* 0x0002c400ff047b82 */ /* 0x000e700000000a00 */
[----:B------:R-:W2:Y:S08]  /*13b0*/  LDC.64 R2, c[0x0][0xb18] ;  /* 0x0002c600ff027b82 */ /* 0x000eb00000000a00 */
[----:B------:R-:W3:Y:S08]  /*13c0*/  LDC R6, c[0x0][0xb20] ;  /* 0x0002c800ff067b82 */ /* 0x000ef00000000800 */
[----:B------:R-:W4:Y:S01]  /*13d0*/  LDC R12, c[0x0][0xb0c] ;  /* 0x0002c300ff0c7b82 */ /* 0x000f220000000800 */
[----:B-1----:R-:W-:-:S05]  /*13e0*/  IMAD.HI.U32 R4, R93, R4, RZ ;  /* 0x000000045d047227 */ /* 0x002fca00078e00ff */
[----:B------:R-:W-:Y:S01]  /*13f0*/  SHF.R.U32.HI R4, RZ, R5, R4 ;  /* 0x00000005ff047219 */ /* 0x000fe20000011604 */
[----:B--2---:R-:W-:Y:S01]  /*1400*/  IMAD.HI.U32 R3, R94, R3, RZ ;  /* 0x000000035e037227 */ /* 0x004fe200078e00ff */
[----:B------:R-:W-:-:S04]  /*1410*/  ISETP.NE.AND P0, PT, R2, 0x1, PT ;  /* 0x000000010200780c */ /* 0x000fc80003f05270 */
[----:B---3--:R-:W-:-:S04]  /*1420*/  SHF.R.U32.HI R3, RZ, R6, R3 ;  /* 0x00000006ff037219 */ /* 0x008fc80000011603 */
[----:B------:R-:W-:Y:S02]  /*1430*/  SEL R3, R94, R3, !P0 ;  /* 0x000000035e037207 */ /* 0x000fe40004000000 */
[----:B----4-:R-:W-:-:S04]  /*1440*/  ISETP.NE.AND P1, PT, R12, 0x1, PT ;  /* 0x000000010c00780c */ /* 0x010fc80003f25270 */
[----:B------:R-:W-:-:S05]  /*1450*/  SEL R6, R93, R4, !P1 ;  /* 0x000000045d067207 */ /* 0x000fca0004800000 */
[----:B------:R-:W-:Y:S02]  /*1460*/  IMAD.IADD R4, R3, 0x1, -R6 ;  /* 0x0000000103047824 */ /* 0x000fe400078e0a06 */
[----:B------:R-:W-:Y:S02]  /*1470*/  IMAD.IADD R3, R6, 0x1, -R3 ;  /* 0x0000000106037824 */ /* 0x000fe400078e0a03 */
[----:B------:R-:W-:Y:S02]  /*1480*/  IMAD R93, R4, R12, R93 ;  /* 0x0000000c045d7224 */ /* 0x000fe400078e025d */
[----:B------:R-:W-:Y:S02]  /*1490*/  IMAD R94, R3, R2, R94 ;  /* 0x00000002035e7224 */ /* 0x000fe400078e025e */
.L_x_19:
[----:B------:R-:W-:Y:S05]  /*14a0*/  BRA.U !UP1, `(.L_x_20) ;  /* 0x00000001090c7547 */ /* 0x000fea000b800000 */
[----:B------:R-:W-:Y:S01]  /*14b0*/  UCGABAR_WAIT ;  /* 0x0000000000007dc7 */ /* 0x000fe20008000000 */
[----:B------:R-:W-:Y:S01]  /*14c0*/  CCTL.IVALL ;  /* 0x00000000ff00798f */ /* 0x000fe20002000000 */
[----:B------:R-:W-:Y:S05]  /*14d0*/  BRA `(.L_x_21) ;  /* 0x0000000000047947 */ /* 0x000fea0003800000 */
.L_x_20:
[----:B------:R-:W-:Y:S06]  /*14e0*/  BAR.SYNC.DEFER_BLOCKING 0x0 ;  /* 0x0000000000007b1d */ /* 0x000fec0000010000 */
.L_x_21:
[----:B------:R-:W-:Y:S05]  /*14f0*/  BRA.U UP2, `(.L_x_22) ;  /* 0x0000001102907547 */ /* 0x000fea000b800000 */
[----:B------:R-:W1:Y:S01]  /*1500*/  LDCU UR15, c[0x0][0x38c] ;  /* 0x00007180ff0f77ac */ /* 0x000e620008000800 */
[----:B------:R-:W2:Y:S01]  /*1510*/  LDC R9, c[0x0][0x370] ;  /* 0x0000dc00ff097b82 */ /* 0x000ea20000000800 */
[C---:B------:R-:W-:Y:S01]  /*1520*/  IMAD.SHL.U32 R17, R11.reuse, 0x20, RZ ;  /* 0x000000200b117824 */ /* 0x040fe200078e00ff */
[----:B------:R-:W-:Y:S01]  /*1530*/  PLOP3.LUT P1, PT, PT, PT, UP5, 0x80, 0x8 ;  /* 0x000000000008781c */ /* 0x000fe20003f2f058 */
[----:B------:R-:W-:Y:S01]  /*1540*/  UISETP.NE.AND UP1, UPT, UR10, URZ, UPT ;  /* 0x000000ff0a00728c */ /* 0x000fe2000bf25270 */
[----:B------:R-:W-:Y:S01]  /*1550*/  ISETP.NE.AND P4, PT, R10, RZ, P5 ;  /* 0x000000ff0a00720c */ /* 0x000fe20002f85270 */
[----:B------:R-:W-:Y:S01]  /*1560*/  IMAD.SHL.U32 R16, R11, 0x40, RZ ;  /* 0x000000400b107824 */ /* 0x000fe200078e00ff */
[----:B------:R-:W-:Y:S01]  /*1570*/  PLOP3.LUT P1, PT, P1, PT, PT, 0x8, 0x80 ;  /* 0x000000000080781c */ /* 0x000fe20000f2e170 */
[----:B------:R-:W-:Y:S01]  /*1580*/  IMAD.MOV.U32 R15, RZ, RZ, 0x1 ;  /* 0x00000001ff0f7424 */ /* 0x000fe200078e00ff */
[----:B------:R-:W3:Y:S01]  /*1590*/  LDC R0, c[0x0][0x374] ;  /* 0x0000dd00ff007b82 */ /* 0x000ee20000000800 */
[----:B------:R-:W-:Y:S01]  /*15a0*/  IMAD.MOV.U32 R14, RZ, RZ, RZ ;  /* 0x000000ffff0e7224 */ /* 0x000fe200078e00ff */
[----:B------:R-:W-:Y:S01]  /*15b0*/  CS2R R12, SRZ ;  /* 0x00000000000c7805 */ /* 0x000fe2000001ff00 */
[----:B------:R-:W-:Y:S01]  /*15c0*/  IMAD.MOV.U32 R10, RZ, RZ, 0x1 ;  /* 0x00000001ff0a7424 */ /* 0x000fe200078e00ff */
[----:B------:R-:W-:Y:S01]  /*15d0*/  LOP3.LUT R17, R17, 0x20, RZ, 0xc0, !PT ;  /* 0x0000002011117812 */ /* 0x000fe200078ec0ff */
[----:B------:R-:W4:Y:S01]  /*15e0*/  LDCU.64 UR24, c[0x0][0x348] ;  /* 0x00006900ff1877ac */ /* 0x000f220008000a00 */
[----:B-1----:R-:W-:-:S02]  /*15f0*/  UIADD3 UR4, UPT, UPT, UR15, 0x7f, URZ ;  /* 0x0000007f0f047890 */ /* 0x002fc4000fffe0ff */
[----:B------:R-:W-:Y:S02]  /*1600*/  USEL UR7, UR7, 0x2, UP1 ;  /* 0x0000000207077887 */ /* 0x000fe40008800000 */
[----:B------:R-:W-:Y:S01]  /*1610*/  USHF.R.S32.HI UR22, URZ, 0x1f, UR4 ;  /* 0x0000001fff167899 */ /* 0x000fe20008011404 */
[----:B------:R-:W-:-:S03]  /*1620*/  UMOV UR13, URZ ;  /* 0x000000ff000d7c82 */ /* 0x000fc60008000000 */
[----:B------:R-:W-:Y:S02]  /*1630*/  ULEA.HI UR22, UR22, UR4, URZ, 0x7 ;  /* 0x0000000416167291 */ /* 0x000fe4000f8f38ff */
[----:B------:R-:W-:Y:S02]  /*1640*/  UIADD3 UR4, UPT, UPT, UR15, -0x1, URZ ;  /* 0xffffffff0f047890 */ /* 0x000fe4000fffe0ff */
[----:B------:R-:W-:Y:S02]  /*1650*/  USHF.R.S32.HI UR22, URZ, 0x7, UR22 ;  /* 0x00000007ff167899 */ /* 0x000fe40008011416 */
[----:B------:R-:W-:Y:S02]  /*1660*/  UISETP.GE.U32.AND UP2, UPT, UR4, -0xff, UPT ;  /* 0xffffff010400788c */ /* 0x000fe4000bf46070 */
[----:B------:R-:W-:Y:S02]  /*1670*/  UISETP.LT.U32.AND UP0, UPT, UR22, 0x3, UPT ;  /* 0x000000031600788c */ /* 0x000fe4000bf01070 */
[----:B------:R-:W-:-:S02]  /*1680*/  UIADD3 UR15, UPT, UPT, UR15, 0xfe, URZ ;  /* 0x000000fe0f0f7890 */ /* 0x000fc4000fffe0ff */
[----:B------:R-:W-:-:S04]  /*1690*/  USEL UR21, UR22, 0x3, UP0 ;  /* 0x0000000316157887 */ /* 0x000fc80008000000 */
[----:B------:R-:W-:Y:S02]  /*16a0*/  UIADD3 UR6, UPT, UPT, UR21, -0x1, URZ ;  /* 0xffffffff15067890 */ /* 0x000fe4000fffe0ff */
[----:B------:R-:W-:Y:S02]  /*16b0*/  @UP2 UIADD3 UR6, UPT, UPT, UR21, URZ, URZ ;  /* 0x000000ff15062290 */ /* 0x000fe4000fffe0ff */
[----:B------:R-:W-:Y:S02]  /*16c0*/  UIADD3 UR14, UPT, UPT, UR22, -UR21, URZ ;  /* 0x80000015160e7290 */ /* 0x000fe4000fffe0ff */
[----:B------:R-:W-:Y:S02]  /*16d0*/  UIADD3 UR5, UPT, UPT, UR6, 0x1, URZ ;  /* 0x0000000106057890 */ /* 0x000fe4000fffe0ff */
[----:B--2-4-:R-:W-:-:S12]  /*16e0*/  UIADD3 UR6, UPT, UPT, -UR6, URZ, URZ ;  /* 0x000000ff06067290 */ /* 0x014fd8000fffe1ff */
.L_x_42:
[----:B------:R-:W-:Y:S01]  /*16f0*/  UISETP.NE.AND UP0, UPT, UR37, URZ, UPT ;  /* 0x000000ff2500728c */ /* 0x000fe2000bf05270 */
[----:B------:R-:W1:Y:S08]  /*1700*/  S2UR UR37, SR_CgaCtaId ;  /* 0x00000000002579c3 */ /* 0x000e700000008800 */
[----:B------:R-:W-:Y:S05]  /*1710*/  BRA.U UP0, `(.L_x_23) ;  /* 0x0000000100347547 */ /* 0x000fea000b800000 */
[----:B------:R-:W2:Y:S01]  /*1720*/  S2R R2, SR_CgaCtaId ;  /* 0x0000000000027919 */ /* 0x000ea20000008800 */
[----:B------:R-:W-:-:S04]  /*1730*/  MOV R3, 0x400 ;  /* 0x0000040000037802 */ /* 0x000fc80000000f00 */
[----:B--2---:R-:W-:Y:S02]  /*1740*/  LEA R3, R2, R3, 0x18 ;  /* 0x0000000302037211 */ /* 0x004fe400078ec0ff */
[----:B------:R-:W-:-:S03]  /*1750*/  SHF.L.U32 R2, R10, 0x1f, RZ ;  /* 0x0000001f0a027819 */ /* 0x000fc600000006ff */
[----:B------:R-:W-:-:S04]  /*1760*/  IMAD R3, R12, 0x8, R3 ;  /* 0x000000080c037824 */ /* 0x000fc800078e0203 */
[----:B------:R-:W2:Y:S02]  /*1770*/  SYNCS.PHASECHK.TRANS64.TRYWAIT P0, [R3+URZ+0xc0], R2 ;  /* 0x0000c002030075a7 */ /* 0x000ea400080011ff */
[----:B--2---:R-:W-:Y:S05]  /*1780*/  @!P0 BRA `(.L_x_24) ;  /* 0x0000005000108947 */ /* 0x004fea0003800000 */
.L_x_112:
[----:B------:R-:W-:Y:S01]  /*1790*/  VIADD R12, R12, 0x1 ;  /* 0x000000010c0c7836 */ /* 0x000fe20000000000 */
[----:B------:R2:W-:Y:S04]  /*17a0*/  SYNCS.ARRIVE.TRANS64.A1T0 RZ, [R3+URZ+0xb0], RZ ;  /* 0x0000b0ff03ff79a7 */ /* 0x0005e800081000ff */
[----:B------:R-:W-:-:S04]  /*17b0*/  ISETP.NE.AND P0, PT, R12, 0x2, PT ;  /* 0x000000020c00780c */ /* 0x000fc80003f05270 */
[----:B------:R-:W-:Y:S02]  /*17c0*/  SEL R12, R12, RZ, P0 ;  /* 0x000000ff0c0c7207 */ /* 0x000fe40000000000 */
[----:B--2---:R-:W-:-:S04]  /*17d0*/  SEL R3, RZ, 0x1, P0 ;  /* 0x00000001ff037807 */ /* 0x004fc80000000000 */
[----:B------:R-:W-:-:S07]  /*17e0*/  LOP3.LUT R10, R10, R3, RZ, 0x3c, !PT ;  /* 0x000000030a0a7212 */ /* 0x000fce00078e3cff */
.L_x_23:
[----:B------:R-:W-:Y:S01]  /*17f0*/  UMOV UR4, 0x400 ;  /* 0x0000040000047882 */ /* 0x000fe20000000000 */
[----:B------:R-:W-:Y:S01]  /*1800*/  LEA.HI R3, R93, R93, RZ, 0x1 ;  /* 0x0000005d5d037211 */ /* 0x000fe200078f08ff */
[----:B-1----:R-:W-:Y:S01]  /*1810*/  ULEA UR4, UR37, UR4, 0x18 ;  /* 0x0000000425047291 */ /* 0x002fe2000f8ec0ff */
[----:B------:R-:W-:Y:S01]  /*1820*/  SHF.L.U32 R2, R15, 0x1f, RZ ;  /* 0x0000001f0f027819 */ /* 0x000fe200000006ff */
[----:B------:R-:W-:Y:S01]  /*1830*/  UISETP.GE.U32.AND UP0, UPT, UR15, 0xff, UPT ;  /* 0x000000ff0f00788c */ /* 0x000fe2000bf06070 */
[----:B------:R-:W-:Y:S01]  /*1840*/  R2UR UR35, R16 ;  /* 0x00000000102372ca */ /* 0x000fe200000e0000 */
[----:B------:R-:W-:Y:S01]  /*1850*/  ULEA UR8, UR13, UR4, 0x3 ;  /* 0x000000040d087291 */ /* 0x000fe2000f8e18ff */
[----:B------:R-:W-:Y:S01]  /*1860*/  IMAD.SHL.U32 R3, R3, 0x40, RZ ;  /* 0x0000004003037824 */ /* 0x000fe200078e00ff */
[----:B------:R-:W-:Y:S01]  /*1870*/  R2UR UR11, R17 ;  /* 0x00000000110b72ca */ /* 0x000fe200000e0000 */
[----:B------:R-:W-:-:S03]  /*1880*/  UMOV UR23, URZ ;  /* 0x000000ff00177c82 */ /* 0x000fc60008000000 */
[----:B------:R-:W-:-:S03]  /*1890*/  LOP3.LUT R3, R3, 0xffffff80, RZ, 0xc0, !PT ;  /* 0xffffff8003037812 */ /* 0x000fc600078ec0ff */
[----:B------:R1:W2:Y:S01]  /*18a0*/  SYNCS.PHASECHK.TRANS64.TRYWAIT P0, [UR8+0x18], R2 ;  /* 0x00001802ff0075a7 */ /* 0x0002a20008001108 */
[----:B------:R-:W-:Y:S02]  /*18b0*/  R2UR UR9, R3 ;  /* 0x00000000030972ca */ /* 0x000fe400000e0000 */
[----:B------:R-:W-:-:S11]  /*18c0*/  R2UR UR8, R94 ;  /* 0x000000005e0872ca */ /* 0x000fd600000e0000 */
[----:B------:R-:W-:Y:S02]  /*18d0*/  ULOP3.LUT UR35, UR9, 0x40, UR35, 0xf8, !UPT ;  /* 0x0000004009237892 */ /* 0x000fe4000f8ef823 */
[----:B------:R-:W-:Y:S01]  /*18e0*/  ULEA UR11, UR8, UR11, 0x6 ;  /* 0x0000000b080b7291 */ /* 0x000fe2000f8e30ff */
[----:B------:R-:W-:Y:S11]  /*18f0*/  BRA.U !UP0, `(.L_x_25) ;  /* 0x0000000108c07547 */ /* 0x000ff6000b800000 */
[----:B------:R-:W-:Y:S01]  /*1900*/  UMOV UR16, UR6 ;  /* 0x0000000600107c82 */ /* 0x000fe20008000000 */
[----:B------:R-:W-:Y:S01]  /*1910*/  UMOV UR17, UR13 ;  /* 0x0000000d00117c82 */ /* 0x000fe20008000000 */
[----:B------:R-:W-:-:S05]  /*1920*/  UMOV UR34, URZ ;  /* 0x000000ff00227c82 */ /* 0x000fca0008000000 */
.L_x_31:
[----:B------:R-:W-:Y:S01]  /*1930*/  ULEA UR33, UR17, UR4, 0x3 ;  /* 0x0000000411217291 */ /* 0x000fe2000f8e18ff */
[----:B------:R-:W-:Y:S01]  /*1940*/  @P5 MOV R3, 0x6000 ;  /* 0x0000600000035802 */ /* 0x000fe20000000f00 */
[----:B-12-4-:R-:W-:Y:S10]  /*1950*/  @P0 BRA `(.L_x_26) ;  /* 0x00000000000c0947 */ /* 0x016ff40003800000 */
[----:B------:R-:W-:-:S04]  /*1960*/  SHF.L.U32 R5, R15, 0x1f, RZ ;  /* 0x0000001f0f057819 */ /* 0x000fc800000006ff */
[----:B------:R-:W2:Y:S02]  /*1970*/  SYNCS.PHASECHK.TRANS64.TRYWAIT P0, [UR33+0x18], R5 ;  /* 0x00001805ff0075a7 */ /* 0x000ea40008001121 */
[----:B--2---:R-:W-:Y:S05]  /*1980*/  @!P0 BRA `(.L_x_27) ;  /* 0x0000004c00a48947 */ /* 0x004fea0003800000 */
.L_x_26:
[----:B------:R2:W-:Y:S01]  /*1990*/  @P5 SYNCS.ARRIVE.TRANS64 RZ, [UR33], R3 ;  /* 0x00000003ffff59a7 */ /* 0x0005e20008000021 */
[----:B------:R-:W-:Y:S02]  /*19a0*/  ULOP3.LUT UR8, UR7, 0x2, URZ, 0xfc, !UPT ;  /* 0x0000000207087892 */ /* 0x000fe4000f8efcff */
[----:B------:R-:W-:Y:S02]  /*19b0*/  UIADD3 UR16, UPT, UPT, UR16, 0x1, URZ ;  /* 0x0000000110107890 */ /* 0x000fe4000fffe0ff */
[----:B------:R-:W-:Y:S02]  /*19c0*/  UISETP.NE.AND UP0, UPT, UR8, 0x2, UPT ;  /* 0x000000020800788c */ /* 0x000fe4000bf05270 */
[----:B------:R-:W-:-:S07]  /*19d0*/  UISETP.NE.AND UP2, UPT, UR16, 0x1, UPT ;  /* 0x000000011000788c */ /* 0x000fce000bf45270 */
[----:B------:R-:W-:Y:S05]  /*19e0*/  BRA.U UP0, `(.L_x_28) ;  /* 0x0000000100047547 */ /* 0x000fea000b800000 */
[----:B------:R-:W-:Y:S05]  /*19f0*/  BPT.TRAP 0x1 ;  /* 0x000000040000795c */ /* 0x000fea0000300000 */
.L_x_28:
[----:B------:R-:W-:Y:S04]  /*1a00*/  BSSY.RECONVERGENT B0, `(.L_x_29) ;  /* 0x0000003000007945 */ /* 0x000fe80003800200 */
[----:B------:R-:W-:Y:S05]  /*1a10*/  @!P4 BRA `(.L_x_30) ;  /* 0x000000000004c947 */ /* 0x000fea0003800000 */
[----:B------:R-:W-:Y:S05]  /*1a20*/  BPT.TRAP 0x1 ;  /* 0x000000040000795c */ /* 0x000fea0000300000 */
.L_x_30:
[----:B------:R-:W-:Y:S05]  /*1a30*/  BSYNC.RECONVERGENT B0 ;  /* 0x0000000000007941 */ /* 0x000fea0003800200 */
.L_x_29:
[----:B------:R-:W-:Y:S02]  /*1a40*/  UIADD3 UR13, UPT, UPT, UR17, 0x1, URZ ;  /* 0x00000001110d7890 */ /* 0x000fe4000fffe0ff */
[----:B------:R-:W-:Y:S02]  /*1a50*/  ULEA UR32, UR17, UR4, 0xd ;  /* 0x0000000411207291 */ /* 0x000fe4000f8e68ff */
[----:B------:R-:W-:Y:S02]  /*1a60*/  UISETP.NE.AND UP0, UPT, UR13, 0x3, UPT ;  /* 0x000000030d00788c */ /* 0x000fe4000bf05270 */
[----:B------:R-:W-:Y:S02]  /*1a70*/  UIADD3 UR28, UP1, UPT, UR24, 0x80, URZ ;  /* 0x00000080181c7890 */ /* 0x000fe4000ff3e0ff */
[----:B------:R-:W-:Y:S02]  /*1a80*/  USEL UR9, URZ, 0x1, UP0 ;  /* 0x00000001ff097887 */ /* 0x000fe40008000000 */
[----:B------:R-:W-:-:S02]  /*1a90*/  USEL UR13, UR13, URZ, UP0 ;  /* 0x000000ff0d0d7287 */ /* 0x000fc40008000000 */
[----:B------:R-:W-:Y:S02]  /*1aa0*/  UIADD3 UR26, UP0, UPT, UR24, 0x180, URZ ;  /* 0x00000180181a7890 */ /* 0x000fe4000ff1e0ff */
[----:B------:R-:W-:Y:S01]  /*1ab0*/  ULEA UR8, UR13, UR4, 0x3 ;  /* 0x000000040d087291 */ /* 0x000fe2000f8e18ff */
[----:B------:R-:W-:Y:S01]  /*1ac0*/  LOP3.LUT R15, R15, UR9, RZ, 0x3c, !PT ;  /* 0x000000090f0f7c12 */ /* 0x000fe2000f8e3cff */
[----:B------:R-:W-:Y:S02]  /*1ad0*/  ULOP3.LUT UR33, UR33, 0xfefffff8, URZ, 0xc0, !UPT ;  /* 0xfefffff821217892 */ /* 0x000fe4000f8ec0ff */
[----:B------:R-:W-:Y:S01]  /*1ae0*/  UIADD3.X UR29, UPT, UPT, URZ, UR25, URZ, UP1, !UPT ;  /* 0x00000019ff1d7290 */ /* 0x000fe20008ffe4ff */
[----:B-1----:R-:W-:Y:S01]  /*1af0*/  SHF.L.U32 R2, R15, 0x1f, RZ ;  /* 0x0000001f0f027819 */ /* 0x002fe200000006ff */
[----:B------:R-:W-:Y:S02]  /*1b00*/  UIADD3 UR32, UPT, UPT, UR32, 0x2400, URZ ;  /* 0x0000240020207890 */ /* 0x000fe4000fffe0ff */
[----:B------:R-:W-:Y:S01]  /*1b10*/  UIADD3.X UR27, UPT, UPT, URZ, UR25, URZ, UP0, !UPT ;  /* 0x00000019ff1b7290 */ /* 0x000fe200087fe4ff */
[----:B------:R4:W1:Y:S01]  /*1b20*/  SYNCS.PHASECHK.TRANS64.TRYWAIT P0, [UR8+0x18], R2 ;  /* 0x00001802ff0075a7 */ /* 0x0008620008001108 */
[----:B------:R-:W-:Y:S01]  /*1b30*/  ULEA UR8, UR17, UR4, 0xc ;  /* 0x0000000411087291 */ /* 0x000fe2000f8e60ff */
[----:B------:R-:W-:Y:S01]  /*1b40*/  UMOV UR18, 0x0 ;  /* 0x0000000000127882 */ /* 0x000fe20000000000 */
[----:B------:R-:W-:-:S02]  /*1b50*/  UMOV UR19, 0x10000000 ;  /* 0x1000000000137882 */ /* 0x000fc40000000000 */
[----:B------:R-:W-:Y:S01]  /*1b60*/  UIADD3 UR8, UPT, UPT, UR8, 0x8400, URZ ;  /* 0x0000840008087890 */ /* 0x000fe2000fffe0ff */
[----:B------:R2:W-:Y:S01]  /*1b70*/  UTMALDG.3D.2CTA [UR32], [UR28], desc[UR18] ;  /* 0x000012201c0075b4 */ /* 0x0005e20008211000 */
[----:B------:R-:W-:Y:S01]  /*1b80*/  UMOV UR10, UR34 ;  /* 0x00000022000a7c82 */ /* 0x000fe20008000000 */
[----:B------:R-:W-:Y:S01]  /*1b90*/  UMOV UR12, UR36 ;  /* 0x00000024000c7c82 */ /* 0x000fe20008000000 */
[----:B------:R-:W-:Y:S01]  /*1ba0*/  UMOV UR9, UR33 ;  /* 0x0000002100097c82 */ /* 0x000fe20008000000 */
[----:B------:R-:W-:Y:S01]  /*1bb0*/  UMOV UR23, UR5 ;  /* 0x0000000500177c82 */ /* 0x000fe20008000000 */
[----:B------:R-:W-:-:S03]  /*1bc0*/  UMOV UR17, UR13 ;  /* 0x0000000d00117c82 */ /* 0x000fc60008000000 */
[----:B------:R4:W-:Y:S01]  /*1bd0*/  UTMALDG.3D.2CTA [UR8], [UR26], desc[UR18] ;  /* 0x000012081a0075b4 */ /* 0x0009e20008211000 */
[----:B--2---:R-:W-:Y:S01]  /*1be0*/  UIADD3 UR34, UPT, UPT, UR34, 0x80, URZ ;  /* 0x0000008022227890 */ /* 0x004fe2000fffe0ff */
[----:B------:R-:W-:Y:S11]  /*1bf0*/  BRA.U UP2, `(.L_x_31) ;  /* 0xfffffffd024c7547 */ /* 0x000ff6000b83ffff */
.L_x_25:
[----:B----4-:R-:W-:Y:S01]  /*1c00*/  ULEA UR8, UR13, UR4, 0x3 ;  /* 0x000000040d087291 */ /* 0x010fe2000f8e18ff */
[----:B-1----:R-:W-:Y:S01]  /*1c10*/  SHF.L.U32 R2, R15, 0x1f, RZ ;  /* 0x0000001f0f027819 */ /* 0x002fe200000006ff */
[----:B------:R-:W-:Y:S01]  /*1c20*/  @!P1 SYNCS.ARRIVE.TRANS64.A1T0 RZ, [UR4+0x48], RZ ;  /* 0x000048ffffff99a7 */ /* 0x000fe20008100004 */
[----:B------:R-:W-:-:S06]  /*1c30*/  UISETP.GT.AND UP0, UPT, UR22, UR21, UPT ;  /* 0x000000151600728c */ /* 0x000fcc000bf04270 */
[----:B--2---:R1:W2:Y:S03]  /*1c40*/  SYNCS.PHASECHK.TRANS64.TRYWAIT P0, [UR8+0x18], R2 ;  /* 0x00001802ff0075a7 */ /* 0x0042a60008001108 */
[----:B------:R-:W-:Y:S05]  /*1c50*/  BRA.U !UP0, `(.L_x_32) ;  /* 0x0000000108c07547 */ /* 0x000fea000b800000 */
[----:B------:R-:W-:Y:S01]  /*1c60*/  UIADD3 UR26, UPT, UPT, UR14, UR23, URZ ;  /* 0x000000170e1a7290 */ /* 0x000fe2000fffe0ff */
[----:B------:R-:W-:-:S11]  /*1c70*/  UMOV UR27, UR13 ;  /* 0x0000000d001b7c82 */ /* 0x000fd60008000000 */
.L_x_38:
[----:B------:R-:W-:Y:S01]  /*1c80*/  ULEA UR17, UR27, UR4, 0x3 ;  /* 0x000000041b117291 */ /* 0x000fe2000f8e18ff */
[----:B--2---:R-:W-:Y:S01]  /*1c90*/  @P5 MOV R3, 0x6000 ;  /* 0x0000600000035802 */ /* 0x004fe20000000f00 */
[----:B-12---:R-:W-:Y:S10]  /*1ca0*/  @P0 BRA `(.L_x_33) ;  /* 0x00000000000c0947 */ /* 0x006ff40003800000 */
[----:B------:R-:W-:-:S04]  /*1cb0*/  SHF.L.U32 R5, R15, 0x1f, RZ ;  /* 0x0000001f0f057819 */ /* 0x000fc800000006ff */
[----:B------:R-:W2:Y:S02]  /*1cc0*/  SYNCS.PHASECHK.TRANS64.TRYWAIT P0, [UR17+0x18], R5 ;  /* 0x00001805ff0075a7 */ /* 0x000ea40008001111 */
[----:B--2---:R-:W-:Y:S05]  /*1cd0*/  @!P0 BRA `(.L_x_34) ;  /* 0x0000004800e88947 */ /* 0x004fea0003800000 */
.L_x_33:
[----:B------:R2:W-:Y:S01]  /*1ce0*/  @P5 SYNCS.ARRIVE.TRANS64 RZ, [UR17], R3 ;  /* 0x00000003ffff59a7 */ /* 0x0005e20008000011 */
[----:B------:R-:W-:-:S04]  /*1cf0*/  ULOP3.LUT UR8, UR7, 0x2, URZ, 0xfc, !UPT ;  /* 0x0000000207087892 */ /* 0x000fc8000f8efcff */
[----:B------:R-:W-:-:S09]  /*1d00*/  UISETP.NE.AND UP0, UPT, UR8, 0x2, UPT ;  /* 0x000000020800788c */ /* 0x000fd2000bf05270 */
[----:B------:R-:W-:Y:S05]  /*1d10*/  BRA.U UP0, `(.L_x_35) ;  /* 0x0000000100047547 */ /* 0x000fea000b800000 */
[----:B------:R-:W-:Y:S05]  /*1d20*/  BPT.TRAP 0x1 ;  /* 0x000000040000795c */ /* 0x000fea0000300000 */
.L_x_35:
[----:B------:R-:W-:Y:S04]  /*1d30*/  BSSY.RECONVERGENT B0, `(.L_x_36) ;  /* 0x0000003000007945 */ /* 0x000fe80003800200 */
[----:B------:R-:W-:Y:S05]  /*1d40*/  @!P4 BRA `(.L_x_37) ;  /* 0x000000000004c947 */ /* 0x000fea0003800000 */
[----:B------:R-:W-:Y:S05]  /*1d50*/  BPT.TRAP 0x1 ;  /* 0x000000040000795c */ /* 0x000fea0000300000 */
.L_x_37:
[----:B------:R-:W-:Y:S05]  /*1d60*/  BSYNC.RECONVERGENT B0 ;  /* 0x0000000000007941 */ /* 0x000fea0003800200 */
.L_x_36:
        /* <DEDUP_REMOVED lines=9> */
[----:B------:R-:W-:Y:S02]  /*1e00*/  USHF.L.U32 UR18, UR23, 0x7, URZ ;  /* 0x0000000717127899 */ /* 0x000fe400080006ff */
[----:B------:R-:W-:Y:S01]  /*1e10*/  ULOP3.LUT UR17, UR17, 0xfefffff8, URZ, 0xc0, !UPT ;  /* 0xfefffff811117892 */ /* 0x000fe2000f8ec0ff */
[----:B-1----:R-:W-:Y:S01]  /*1e20*/  SHF.L.U32 R2, R15, 0x1f, RZ ;  /* 0x0000001f0f027819 */ /* 0x002fe200000006ff */
[----:B------:R-:W-:Y:S02]  /*1e30*/  UIADD3 UR16, UPT, UPT, UR16, 0x2400, URZ ;  /* 0x0000240010107890 */ /* 0x000fe4000fffe0ff */
[----:B------:R-:W-:Y:S01]  /*1e40*/  UIADD3.X UR33, UPT, UPT, URZ, UR25, URZ, UP1, !UPT ;  /* 0x00000019ff217290 */ /* 0x000fe20008ffe4ff */
[----:B------:R4:W1:Y:S01]  /*1e50*/  SYNCS.PHASECHK.TRANS64.TRYWAIT P0, [UR8+0x18], R2 ;  /* 0x00001802ff0075a7 */ /* 0x0008620008001108 */
[----:B------:R-:W-:-:S02]  /*1e60*/  ULEA UR8, UR27, UR4, 0xc ;  /* 0x000000041b087291 */ /* 0x000fc4000f8e60ff */
[----:B------:R-:W-:Y:S02]  /*1e70*/  UIADD3.X UR31, UPT, UPT, URZ, UR25, URZ, UP0, !UPT ;  /* 0x00000019ff1f7290 */ /* 0x000fe400087fe4ff */
[----:B------:R-:W-:Y:S01]  /*1e80*/  UIADD3 UR8, UPT, UPT, UR8, 0x8400, URZ ;  /* 0x0000840008087890 */ /* 0x000fe2000fffe0ff */
[----:B------:R-:W-:Y:S01]  /*1e90*/  UMOV UR28, 0x0 ;  /* 0x00000000001c7882 */ /* 0x000fe20000000000 */
[----:B------:R-:W-:Y:S01]  /*1ea0*/  UMOV UR29, 0x10000000 ;  /* 0x10000000001d7882 */ /* 0x000fe20000000000 */
[----:B------:R-:W-:Y:S01]  /*1eb0*/  UMOV UR19, UR35 ;  /* 0x0000002300137c82 */ /* 0x000fe20008000000 */
[----:B------:R-:W-:Y:S01]  /*1ec0*/  UMOV UR20, UR36 ;  /* 0x0000002400147c82 */ /* 0x000fe20008000000 */
[----:B------:R-:W-:Y:S01]  /*1ed0*/  UMOV UR12, UR36 ;  /* 0x00000024000c7c82 */ /* 0x000fe20008000000 */
[----:B------:R-:W-:Y:S01]  /*1ee0*/  UMOV UR9, UR17 ;  /* 0x0000001100097c82 */ /* 0x000fe20008000000 */
[----:B------:R-:W-:Y:S01]  /*1ef0*/  UMOV UR10, UR18 ;  /* 0x00000012000a7c82 */ /* 0x000fe20008000000 */
[----:B------:R4:W-:Y:S01]  /*1f00*/  UTMALDG.3D.2CTA [UR16], [UR32], desc[UR28] ;  /* 0x00001c10200075b4 */ /* 0x0009e20008211000 */
[----:B------:R-:W-:Y:S01]  /*1f10*/  UIADD3 UR23, UPT, UPT, UR23, 0x1, URZ ;  /* 0x0000000117177890 */ /* 0x000fe2000fffe0ff */
[----:B------:R-:W-:-:S03]  /*1f20*/  UMOV UR27, UR13 ;  /* 0x0000000d001b7c82 */ /* 0x000fc60008000000 */
[----:B------:R-:W-:Y:S01]  /*1f30*/  UISETP.NE.AND UP0, UPT, UR23, UR26, UPT ;  /* 0x0000001a1700728c */ /* 0x000fe2000bf05270 */
[----:B------:R4:W-:Y:S08]  /*1f40*/  UTMALDG.3D.2CTA [UR8], [UR30], desc[UR28] ;  /* 0x00001c081e0075b4 */ /* 0x0009f00008211000 */
[----:B----4-:R-:W-:Y:S05]  /*1f50*/  BRA.U UP0, `(.L_x_38) ;  /* 0xfffffffd00487547 */ /* 0x010fea000b83ffff */
.L_x_32:
[C---:B-1----:R-:W-:Y:S01]  /*1f60*/  LEA R2, R14.reuse, UR4, 0x3 ;  /* 0x000000040e027c11 */ /* 0x042fe2000f8e18ff */
[----:B------:R-:W-:Y:S01]  /*1f70*/  NOP ;  /* 0x0000000000007918 */ /* 0x000fe20000000000 */
[----:B--2---:R-:W-:Y:S02]  /*1f80*/  SHF.L.U32 R3, R13, 0x1f, RZ ;  /* 0x0000001f0d037819 */ /* 0x004fe400000006ff */
[----:B------:R-:W-:Y:S02]  /*1f90*/  LEA R4, R14, UR4, 0x4 ;  /* 0x000000040e047c11 */ /* 0x000fe4000f8e20ff */
[----:B------:R-:W1:Y:S02]  /*1fa0*/  SYNCS.PHASECHK.TRANS64.TRYWAIT P0, [R2+URZ+0x50], R3 ;  /* 0x00005003020075a7 */ /* 0x000e6400080011ff */
[----:B-1----:R-:W-:Y:S05]  /*1fb0*/  @!P0 BRA `(.L_x_39) ;  /* 0x0000004800488947 */ /* 0x002fea0003800000 */
.L_x_115:
[----:B------:R-:W2:Y:S01]  /*1fc0*/  LDS.128 R4, [R4+0xe0] ;  /* 0x0000e00004047984 */ /* 0x000ea20000000c00 */
[----:B------:R-:W-:Y:S01]  /*1fd0*/  ISETP.GE.AND P0, PT, R40, 0x1, PT ;  /* 0x000000012800780c */ /* 0x000fe20003f06270 */
[----:B-1----:R-:W-:Y:S01]  /*1fe0*/  VIADD R2, R2, 0x60 ;  /* 0x0000006002027836 */ /* 0x002fe20000000000 */
[----:B------:R-:W-:Y:S01]  /*1ff0*/  @!PT LDS RZ, [RZ] ;  /* 0x00000000fffff984 */ /* 0x000fe20000000800 */
[----:B------:R-:W-:Y:S01]  /*2000*/  @!PT LDS RZ, [RZ] ;  /* 0x00000000fffff984 */ /* 0x000fe20000000800 */
[----:B------:R-:W-:Y:S01]  /*2010*/  @!PT LDS RZ, [RZ] ;  /* 0x00000000fffff984 */ /* 0x000fe20000000800 */
[----:B------:R-:W-:Y:S01]  /*2020*/  @!PT LDS RZ, [RZ] ;  /* 0x00000000fffff984 */ /* 0x000fe20000000800 */
[----:B------:R1:W-:Y:S06]  /*2030*/  MEMBAR.ALL.CTA ;  /* 0x0000000000007992 */ /* 0x0003ec0000008000 */
[----:B-1----:R-:W1:Y:S01]  /*2040*/  FENCE.VIEW.ASYNC.S ;  /* 0x00000000000073c6 */ /* 0x002e620000000000 */
[----:B------:R-:W-:-:S04]  /*2050*/  PRMT R2, RZ, 0x654, R2 ;  /* 0x00000654ff027816 */ /* 0x000fc80000000002 */
[----:B-1----:R1:W-:Y:S01]  /*2060*/  SYNCS.ARRIVE.TRANS64.RED.A1T0 RZ, [R2+URZ], RZ ;  /* 0x000000ff02ff79a7 */ /* 0x0023e200081004ff */
[----:B--2---:R-:W-:-:S13]  /*2070*/  LOP3.LUT P2, RZ, R6, 0x1, RZ, 0xc0, !PT ;  /* 0x0000000106ff7812 */ /* 0x004fda000784c0ff */
[----:B------:R-:W-:Y:S01]  /*2080*/  @P2 SHF.R.U32.HI R3, RZ, 0x10, R5 ;  /* 0x00000010ff032819 */ /* 0x000fe20000011605 */
[----:B------:R-:W-:Y:S01]  /*2090*/  VOTEU.ANY UP0, P2 ;  /* 0x0000000000ff7886 */ /* 0x000fe20001000100 */
[----:B------:R-:W-:Y:S02]  /*20a0*/  @P2 MOV R11, R4 ;  /* 0x00000004000b2202 */ /* 0x000fe40000000f00 */
[----:B------:R-:W-:Y:S02]  /*20b0*/  @P2 R2UR.BROADCAST UR8, R3 ;  /* 0x00000000030822ca */ /* 0x000fe400008e0000 */
[----:B------:R-:W-:-:S11]  /*20c0*/  @P2 LOP3.LUT R8, R5, 0xffff, RZ, 0xc0, !PT ;  /* 0x0000ffff05082812 */ /* 0x000fd600078ec0ff */
[----:B------:R-:W-:Y:S01]  /*20d0*/  @UP0 UMOV UR36, UR8 ;  /* 0x0000000800240c82 */ /* 0x000fe20008000000 */
[----:B-1----:R-:W-:Y:S05]  /*20e0*/  @!P0 BRA `(.L_x_40) ;  /* 0x0000000000b88947 */ /* 0x002fea0003800000 */
[----:B------:R-:W3:Y:S01]  /*20f0*/  LDC.64 R4, c[0x0][0xb18] ;  /* 0x0002c600ff047b82 */ /* 0x000ee20000000a00 */
[----:B------:R-:W-:-:S07]  /*2100*/  ISETP.NE.AND P3, PT, R40, 0x1, PT ;  /* 0x000000012800780c */ /* 0x000fce0003f65270 */
[----:B------:R-:W1:Y:S08]  /*2110*/  LDC.64 R6, c[0x0][0xb10] ;  /* 0x0002c400ff067b82 */ /* 0x000e700000000a00 */
[----:B------:R-:W2:Y:S08]  /*2120*/  LDC R18, c[0x0][0xb20] ;  /* 0x0002c800ff127b82 */ /* 0x000eb00000000800 */
[----:B------:R-:W4:Y:S01]  /*2130*/  LDC R20, c[0x0][0xb0c] ;  /* 0x0002c300ff147b82 */ /* 0x000f220000000800 */
[----:B---3--:R-:W-:Y:S01]  /*2140*/  IMAD.HI.U32 R19, R0, R5, RZ ;  /* 0x0000000500137227 */ /* 0x008fe200078e00ff */
[----:B------:R-:W-:-:S03]  /*2150*/  ISETP.NE.AND P0, PT, R4, 0x1, PT ;  /* 0x000000010400780c */ /* 0x000fc60003f05270 */
[----:B------:R-:W-:-:S03]  /*2160*/  IMAD.HI.U32 R5, R8, R5, RZ ;  /* 0x0000000508057227 */ /* 0x000fc600078e00ff */
[----:B------:R-:W3:Y:S01]  /*2170*/  LDC.64 R2, c[0x0][0xb28] ;  /* 0x0002ca00ff027b82 */ /* 0x000ee20000000a00 */
[----:B-1----:R-:W-:-:S04]  /*2180*/  IMAD.HI.U32 R22, R9, R6, RZ ;  /* 0x0000000609167227 */ /* 0x002fc800078e00ff */
[----:B------:R-:W-:Y:S01]  /*2190*/  IMAD.HI.U32 R24, R11, R6, RZ ;  /* 0x000000060b187227 */ /* 0x000fe200078e00ff */
[----:B------:R-:W-:Y:S02]  /*21a0*/  SHF.R.U32.HI R22, RZ, R7, R22 ;  /* 0x00000007ff167219 */ /* 0x000fe40000011616 */
[-C--:B--2---:R-:W-:Y:S02]  /*21b0*/  SHF.R.U32.HI R19, RZ, R18.reuse, R19 ;  /* 0x00000012ff137219 */ /* 0x084fe40000011613 */
[----:B------:R-:W-:Y:S02]  /*21c0*/  SHF.R.U32.HI R5, RZ, R18, R5 ;  /* 0x00000012ff057219 */ /* 0x000fe40000011605 */
[----:B------:R-:W-:Y:S02]  /*21d0*/  SEL R19, R0, R19, !P0 ;  /* 0x0000001300137207 */ /* 0x000fe40004000000 */
[----:B------:R-:W-:Y:S02]  /*21e0*/  SHF.R.U32.HI R24, RZ, R7, R24 ;  /* 0x00000007ff187219 */ /* 0x000fe40000011618 */
[----:B----4-:R-:W-:-:S02]  /*21f0*/  ISETP.NE.AND P1, PT, R20, 0x1, PT ;  /* 0x000000011400780c */ /* 0x010fc40003f25270 */
[----:B------:R-:W-:Y:S02]  /*2200*/  SEL R5, R8, R5, !P0 ;  /* 0x0000000508057207 */ /* 0x000fe40004000000 */
[----:B------:R-:W-:Y:S02]  /*2210*/  SEL R21, R9, R22, !P1 ;  /* 0x0000001609157207 */ /* 0x000fe40004800000 */
[----:B------:R-:W-:Y:S01]  /*2220*/  SEL R7, R11, R24, !P1 ;  /* 0x000000180b077207 */ /* 0x000fe20004800000 */
[----:B---3--:R-:W-:-:S04]  /*2230*/  IMAD.HI.U32 R22, R19, R2, RZ ;  /* 0x0000000213167227 */ /* 0x008fc800078e00ff */
[----:B------:R-:W-:Y:S01]  /*2240*/  IMAD.HI.U32 R6, R21, R2, RZ ;  /* 0x0000000215067227 */ /* 0x000fe200078e00ff */
[----:B------:R-:W-:-:S04]  /*2250*/  @P3 SHF.R.U32.HI R19, RZ, R3, R22 ;  /* 0x00000003ff133219 */ /* 0x000fc80000011616 */
[----:B------:R-:W-:Y:S01]  /*2260*/  @P3 SHF.R.U32.HI R21, RZ, R3, R6 ;  /* 0x00000003ff153219 */ /* 0x000fe20000011606 */
[----:B------:R-:W-:-:S04]  /*2270*/  IMAD R19, R40, R19, RZ ;  /* 0x0000001328137224 */ /* 0x000fc800078e02ff */
[----:B------:R-:W-:Y:S01]  /*2280*/  IMAD R6, R40, R21, RZ ;  /* 0x0000001528067224 */ /* 0x000fe200078e02ff */
[C---:B------:R-:W-:Y:S02]  /*2290*/  ISETP.GE.AND P0, PT, R5.reuse, R19, PT ;  /* 0x000000130500720c */ /* 0x040fe40003f06270 */
[----:B------:R-:W-:Y:S02]  /*22a0*/  IADD3 R19, PT, PT, -R5, RZ, RZ ;  /* 0x000000ff05137210 */ /* 0x000fe40007ffe1ff */
[----:B------:R-:W-:Y:S01]  /*22b0*/  ISETP.GE.OR P0, PT, R7, R6, P0 ;  /* 0x000000060700720c */ /* 0x000fe20000706670 */
[----:B------:R-:W-:-:S04]  /*22c0*/  IMAD.HI.U32 R6, R5, R2, RZ ;  /* 0x0000000205067227 */ /* 0x000fc800078e00ff */
[----:B------:R-:W-:Y:S01]  /*22d0*/  IMAD R8, R4, R19, R8 ;  /* 0x0000001304087224 */ /* 0x000fe200078e0208 */
[----:B------:R-:W-:-:S04]  /*22e0*/  SHF.R.U32.HI R6, RZ, R3, R6 ;  /* 0x00000003ff067219 */ /* 0x000fc80000011606 */
[----:B------:R-:W-:-:S03]  /*22f0*/  SEL R6, R5, R6, !P3 ;  /* 0x0000000605067207 */ /* 0x000fc60005800000 */
[----:B------:R-:W-:-:S04]  /*2300*/  @!P0 IMAD.HI.U32 R18, R7, R2, RZ ;  /* 0x0000000207128227 */ /* 0x000fc800078e00ff */
[----:B------:R-:W-:Y:S01]  /*2310*/  IMAD.MOV R2, RZ, RZ, -R6 ;  /* 0x000000ffff027224 */ /* 0x000fe200078e0a06 */
[----:B------:R-:W-:-:S03]  /*2320*/  @!P0 SHF.R.U32.HI R18, RZ, R3, R18 ;  /* 0x00000003ff128219 */ /* 0x000fc60000011612 */
[----:B------:R-:W-:Y:S01]  /*2330*/  IMAD R2, R40, R2, R5 ;  /* 0x0000000228027224 */ /* 0x000fe200078e0205 */
        /* <DEDUP_REMOVED lines=9> */
.L_x_40:
[----:B------:R-:W1:Y:S02]  /*23d0*/  LDCU UR8, c[0x0][0xb30] ;  /* 0x00016600ff0877ac */ /* 0x000e640008000800 */
[----:B-1----:R-:W-:-:S09]  /*23e0*/  UISETP.NE.AND UP0, UPT, UR8, 0x1, UPT ;  /* 0x000000010800788c */ /* 0x002fd2000bf05270 */
[----:B------:R-:W-:Y:S05]  /*23f0*/  BRA.U UP0, `(.L_x_41) ;  /* 0x0000000100407547 */ /* 0x000fea000b800000 */
[----:B------:R-:W1:Y:S08]  /*2400*/  LDC.64 R4, c[0x0][0xb10] ;  /* 0x0002c400ff047b82 */ /* 0x000e700000000a00 */
[----:B------:R-:W2:Y:S08]  /*2410*/  LDC.64 R2, c[0x0][0xb18] ;  /* 0x0002c600ff027b82 */ /* 0x000eb00000000a00 */
[----:B------:R-:W4:Y:S08]  /*2420*/  LDC R6, c[0x0][0xb20] ;  /* 0x0002c800ff067b82 */ /* 0x000f300000000800 */
[----:B------:R-:W3:Y:S01]  /*2430*/  LDC R18, c[0x0][0xb0c] ;  /* 0x0002c300ff127b82 */ /* 0x000ee20000000800 */
[----:B-1----:R-:W-:-:S05]  /*2440*/  IMAD.HI.U32 R4, R11, R4, RZ ;  /* 0x000000040b047227 */ /* 0x002fca00078e00ff */
[----:B------:R-:W-:Y:S01]  /*2450*/  SHF.R.U32.HI R4, RZ, R5, R4 ;  /* 0x00000005ff047219 */ /* 0x000fe20000011604 */
[----:B--2---:R-:W-:Y:S01]  /*2460*/  IMAD.HI.U32 R3, R8, R3, RZ ;  /* 0x0000000308037227 */ /* 0x004fe200078e00ff */
[----:B------:R-:W-:-:S04]  /*2470*/  ISETP.NE.AND P0, PT, R2, 0x1, PT ;  /* 0x000000010200780c */ /* 0x000fc80003f05270 */
[----:B----4-:R-:W-:-:S04]  /*2480*/  SHF.R.U32.HI R3, RZ, R6, R3 ;  /* 0x00000006ff037219 */ /* 0x010fc80000011603 */
[----:B------:R-:W-:Y:S02]  /*2490*/  SEL R3, R8, R3, !P0 ;  /* 0x0000000308037207 */ /* 0x000fe40004000000 */
[----:B---3--:R-:W-:-:S04]  /*24a0*/  ISETP.NE.AND P1, PT, R18, 0x1, PT ;  /* 0x000000011200780c */ /* 0x008fc80003f25270 */
[----:B------:R-:W-:-:S05]  /*24b0*/  SEL R4, R11, R4, !P1 ;  /* 0x000000040b047207 */ /* 0x000fca0004800000 */
[----:B------:R-:W-:Y:S02]  /*24c0*/  IMAD.IADD R5, R3, 0x1, -R4 ;  /* 0x0000000103057824 */ /* 0x000fe400078e0a04 */
[----:B------:R-:W-:Y:S02]  /*24d0*/  IMAD.IADD R3, R4, 0x1, -R3 ;  /* 0x0000000104037824 */ /* 0x000fe400078e0a03 */
[----:B------:R-:W-:Y:S02]  /*24e0*/  IMAD R11, R5, R18, R11 ;  /* 0x00000012050b7224 */ /* 0x000fe400078e020b */
[----:B------:R-:W-:-:S07]  /*24f0*/  IMAD R8, R3, R2, R8 ;  /* 0x0000000203087224 */ /* 0x000fce00078e0208 */
.L_x_41:
[----:B------:R-:W-:Y:S01]  /*2500*/  VIADD R14, R14, 0x1 ;  /* 0x000000010e0e7836 */ /* 0x000fe20000000000 */
[----:B------:R-:W-:Y:S01]  /*2510*/  PLOP3.LUT P1, PT, PT, PT, PT, 0x80, 0x8 ;  /* 0x000000000008781c */ /* 0x000fe20003f2f070 */
[----:B------:R-:W-:Y:S02]  /*2520*/  IMAD.IADD R93, R11, 0x1, R92 ;  /* 0x000000010b5d7824 */ /* 0x000fe400078e025c */
[----:B------:R-:W-:Y:S01]  /*2530*/  IMAD.IADD R94, R8, 0x1, R81 ;  /* 0x00000001085e7824 */ /* 0x000fe200078e0251 */
[----:B------:R-:W-:-:S04]  /*2540*/  ISETP.NE.AND P0, PT, R14, 0x2, PT ;  /* 0x000000020e00780c */ /* 0x000fc80003f05270 */
[----:B------:R-:W-:Y:S02]  /*2550*/  SEL R2, RZ, 0x1, P0 ;  /* 0x00000001ff027807 */ /* 0x000fe40000000000 */
[----:B------:R-:W-:Y:S02]  /*2560*/  SEL R14, R14, RZ, P0 ;  /* 0x000000ff0e0e7207 */ /* 0x000fe40000000000 */
[----:B------:R-:W-:Y:S01]  /*2570*/  LOP3.LUT R13, R13, R2, RZ, 0x3c, !PT ;  /* 0x000000020d0d7212 */ /* 0x000fe200078e3cff */
[----:B------:R-:W-:Y:S06]  /*2580*/  @P2 BRA `(.L_x_42) ;  /* 0xfffffff000582947 */ /* 0x000fec000383ffff */
[----:B------:R-:W-:Y:S01]  /*2590*/  UIADD3 UR4, UPT, UPT, UR4, 0x18, URZ ;  /* 0x0000001804047890 */ /* 0x000fe2000fffe0ff */
[----:B------:R-:W-:-:S03]  /*25a0*/  SHF.L.U32 R3, R15, 0x1f, RZ ;  /* 0x0000001f0f037819 */ /* 0x000fc600000006ff */
[----:B------:R-:W-:-:S09]  /*25b0*/  ULEA UR5, UR13, UR4, 0x3 ;  /* 0x000000040d057291 */ /* 0x000fd2000f8e18ff */
[----:B------:R-:W1:Y:S02]  /*25c0*/  SYNCS.PHASECHK.TRANS64.TRYWAIT P0, [UR5], R3 ;  /* 0x00000003ff0075a7 */ /* 0x000e640008001105 */
[----:B-1----:R-:W-:Y:S05]  /*25d0*/  @!P0 BRA `(.L_x_43) ;  /* 0x0000004000d48947 */ /* 0x002fea0003800000 */
.L_x_117:
[----:B------:R-:W-:-:S04]  /*25e0*/  UIADD3 UR6, UPT, UPT, UR13, 0x1, URZ ;  /* 0x000000010d067890 */ /* 0x000fc8000fffe0ff */
[----:B------:R-:W-:-:S04]  /*25f0*/  UISETP.NE.AND UP0, UPT, UR6, 0x3, UPT ;  /* 0x000000030600788c */ /* 0x000fc8000bf05270 */
[----:B------:R-:W-:Y:S02]  /*2600*/  USEL UR7, URZ, 0x1, UP0 ;  /* 0x00000001ff077887 */ /* 0x000fe40008000000 */
[----:B------:R-:W-:-:S04]  /*2610*/  USEL UR6, UR6, URZ, UP0 ;  /* 0x000000ff06067287 */ /* 0x000fc80008000000 */
[----:B------:R-:W-:Y:S01]  /*2620*/  ULEA UR5, UR6, UR4, 0x3 ;  /* 0x0000000406057291 */ /* 0x000fe2000f8e18ff */
[----:B------:R-:W-:-:S04]  /*2630*/  LOP3.LUT R15, R15, UR7, RZ, 0x3c, !PT ;  /* 0x000000070f0f7c12 */ /* 0x000fc8000f8e3cff */
[----:B-1----:R-:W-:-:S04]  /*2640*/  SHF.L.U32 R3, R15, 0x1f, RZ ;  /* 0x0000001f0f037819 */ /* 0x002fc800000006ff */
[----:B------:R-:W1:Y:S02]  /*2650*/  SYNCS.PHASECHK.TRANS64.TRYWAIT P0, [UR5], R3 ;  /* 0x00000003ff0075a7 */ /* 0x000e640008001105 */
[----:B-1----:R-:W-:Y:S05]  /*2660*/  @!P0 BRA `(.L_x_44) ;  /* 0x0000004000c88947 */ /* 0x002fea0003800000 */
.L_x_119:
[----:B------:R-:W-:-:S04]  /*2670*/  UIADD3 UR6, UPT, UPT, UR6, 0x1, URZ ;  /* 0x0000000106067890 */ /* 0x000fc8000fffe0ff */
[----:B------:R-:W-:-:S04]  /*2680*/  UISETP.NE.AND UP0, UPT, UR6, 0x3, UPT ;  /* 0x000000030600788c */ /* 0x000fc8000bf05270 */
[----:B------:R-:W-:Y:S02]  /*2690*/  USEL UR5, URZ, 0x1, UP0 ;  /* 0x00000001ff057887 */ /* 0x000fe40008000000 */
[----:B------:R-:W-:-:S04]  /*26a0*/  USEL UR6, UR6, URZ, UP0 ;  /* 0x000000ff06067287 */ /* 0x000fc80008000000 */
[----:B------:R-:W-:Y:S01]  /*26b0*/  ULEA UR6, UR6, UR4, 0x3 ;  /* 0x0000000406067291 */ /* 0x000fe2000f8e18ff */
[----:B-1----:R-:W-:-:S04]  /*26c0*/  LOP3.LUT R3, R15, UR5, RZ, 0x3c, !PT ;  /* 0x000000050f037c12 */ /* 0x002fc8000f8e3cff */
[----:B------:R-:W-:Y:S01]  /*26d0*/  SHF.L.U32 R3, R3, 0x1f, RZ ;  /* 0x0000001f03037819 */ /* 0x000fe200000006ff */
[----:B---3--:R-:W-:-:S07]  /*26e0*/  IMAD.U32 R0, RZ, RZ, UR6 ;  /* 0x00000006ff007e24 */ /* 0x008fce000f8e00ff */
.L_x_45:
[----:B-1----:R1:W2:Y:S02]  /*26f0*/  SYNCS.PHASECHK.TRANS64.TRYWAIT P0, [R0+URZ], R3 ;  /* 0x00000003000075a7 */ /* 0x0022a400080011ff */
[----:B--2---:R-:W-:Y:S05]  /*2700*/  @!P0 NANOSLEEP.SYNCS 0x989680 ;  /* 0x009896800000895d */ /* 0x004fea0003900000 */
[----:B------:R-:W2:Y:S02]  /*2710*/  @!P0 SYNCS.PHASECHK.TRANS64 P0, [R0+URZ], R3 ;  /* 0x00000003000085a7 */ /* 0x000ea400080010ff */
[----:B--2---:R-:W-:Y:S05]  /*2720*/  @P0 EXIT ;  /* 0x000000000000094d */ /* 0x004fea0003800000 */
[----:B------:R-:W-:Y:S05]  /*2730*/  BRA `(.L_x_45) ;  /* 0xfffffffc00ec7947 */ /* 0x000fea000383ffff */
.L_x_22:
[----:B------:R-:W-:-:S04]  /*2740*/  UISETP.NE.AND UP1, UPT, UR37, URZ, UPT ;  /* 0x000000ff2500728c */ /* 0x000fc8000bf25270 */
[----:B------:R-:W-:-:S09]  /*2750*/  UISETP.NE.OR UP1, UPT, UR10, 0x1, UP1 ;  /* 0x000000010a00788c */ /* 0x000fd20008f25670 */
[----:B------:R-:W-:Y:S05]  /*2760*/  BRA.U UP1, `(.L_x_46) ;  /* 0x00000005014c7547 */ /* 0x000fea000b800000 */
[----:B------:R-:W-:Y:S01]  /*2770*/  HFMA2 R11, -RZ, RZ, 0, 0 ;  /* 0x00000000ff0b7431 */ /* 0x000fe200000001ff */
[----:B------:R-:W-:Y:S01]  /*2780*/  ISETP.GE.U32.AND P2, PT, R10, 0x2, PT ;  /* 0x000000020a00780c */ /* 0x000fe20003f46070 */
[----:B------:R-:W-:Y:S01]  /*2790*/  IMAD.MOV.U32 R12, RZ, RZ, 0x1 ;  /* 0x00000001ff0c7424 */ /* 0x000fe200078e00ff */
[----:B------:R-:W-:Y:S01]  /*27a0*/  CS2R R8, SRZ ;  /* 0x0000000000087805 */ /* 0x000fe2000001ff00 */
[----:B------:R-:W-:Y:S01]  /*27b0*/  IMAD.MOV.U32 R3, RZ, RZ, RZ ;  /* 0x000000ffff037224 */ /* 0x000fe200078e00ff */
[----:B------:R-:W-:Y:S01]  /*27c0*/  UMOV UR4, 0x400 ;  /* 0x0000040000047882 */ /* 0x000fe20000000000 */
[----:B------:R-:W-:Y:S01]  /*27d0*/  UMOV UR6, URZ ;  /* 0x000000ff00067c82 */ /* 0x000fe20008000000 */
[----:B------:R-:W-:-:S12]  /*27e0*/  ULEA UR37, UR37, UR4, 0x18 ;  /* 0x0000000425257291 */ /* 0x000fd8000f8ec0ff */
.L_x_50:
[----:B------:R-:W-:Y:S02]  /*27f0*/  LEA R0, R3, UR37, 0x3 ;  /* 0x0000002503007c11 */ /* 0x000fe4000f8e18ff */
[----:B------:R-:W-:-:S03]  /*2800*/  SHF.L.U32 R5, R8, 0x1f, RZ ;  /* 0x0000001f08057819 */ /* 0x000fc600000006ff */
[----:B------:R-:W-:Y:S01]  /*2810*/  VIADD R4, R0, 0xc0 ;  /* 0x000000c000047836 */ /* 0x000fe20000000000 */
[----:B------:R-:W1:Y:S02]  /*2820*/  SYNCS.PHASECHK.TRANS64.TRYWAIT P0, [R0+URZ+0xb0], R5 ;  /* 0x0000b005000075a7 */ /* 0x000e6400080011ff */
[----:B-1----:R-:W-:Y:S05]  /*2830*/  @!P0 BRA `(.L_x_47) ;  /* 0x00000040006c8947 */ /* 0x002fea0003800000 */
.L_x_120:
[----:B------:R-:W-:Y:S01]  /*2840*/  ULEA UR5, UR6, UR37, 0x3 ;  /* 0x0000002506057291 */ /* 0x000fe2000f8e18ff */
[----:B------:R-:W-:Y:S01]  /*2850*/  PRMT R4, RZ, 0x654, R4 ;  /* 0x00000654ff047816 */ /* 0x000fe20000000004 */
[----:B-1----:R-:W-:Y:S01]  /*2860*/  @!P2 IMAD.MOV.U32 R5, RZ, RZ, 0x10 ;  /* 0x00000010ff05a424 */ /* 0x002fe200078e00ff */
[----:B------:R-:W-:Y:S01]  /*2870*/  SHF.L.U32 R7, R12, 0x1f, RZ ;  /* 0x0000001f0c077819 */ /* 0x000fe200000006ff */
[----:B------:R-:W-:Y:S01]  /*2880*/  UIADD3 UR4, UPT, UPT, UR5, 0x50, URZ ;  /* 0x0000005005047890 */ /* 0x000fe2000fffe0ff */
[----:B------:R1:W-:Y:S05]  /*2890*/  SYNCS.ARRIVE.TRANS64.RED.A1T0 RZ, [R4+URZ], RZ ;  /* 0x000000ff04ff79a7 */ /* 0x0003ea00081004ff */
[----:B------:R-:W-:Y:S01]  /*28a0*/  IMAD.U32 R13, RZ, RZ, UR4 ;  /* 0x00000004ff0d7e24 */ /* 0x000fe2000f8e00ff */
[----:B------:R-:W2:Y:S04]  /*28b0*/  SYNCS.PHASECHK.TRANS64.TRYWAIT P0, [UR5+0x60], R7 ;  /* 0x00006007ff0075a7 */ /* 0x000ea80008001105 */
[----:B------:R-:W-:Y:S01]  /*28c0*/  PRMT R13, R10, 0x654, R13 ;  /* 0x000006540a0d7816 */ /* 0x000fe2000000000d */
[----:B-12---:R-:W-:Y:S06]  /*28d0*/  @!P0 BRA `(.L_x_48) ;  /* 0x0000004000588947 */ /* 0x006fec0003800000 */
.L_x_122:
[----:B------:R-:W-:Y:S01]  /*28e0*/  ULEA UR4, UR6, UR37, 0x4 ;  /* 0x0000002506047291 */ /* 0x000fe2000f8e20ff */
[----:B------:R-:W-:Y:S01]  /*28f0*/  SEL R2, R13, R2, !P2 ;  /* 0x000000020d027207 */ /* 0x000fe20005000000 */
[----:B------:R-:W-:Y:S01]  /*2900*/  UIADD3 UR5, UPT, UPT, UR5, 0x50, URZ ;  /* 0x0000005005057890 */ /* 0x000fe2000fffe0ff */
[----:B-1----:R-:W-:Y:S01]  /*2910*/  LEA R0, R11, UR37, 0x3 ;  /* 0x000000250b007c11 */ /* 0x002fe2000f8e18ff */
[----:B------:R-:W-:Y:S01]  /*2920*/  UIADD3 UR4, UPT, UPT, UR4, 0xe0, URZ ;  /* 0x000000e004047890 */ /* 0x000fe2000fffe0ff */
[----:B------:R1:W-:Y:S01]  /*2930*/  @!P2 SYNCS.ARRIVE.TRANS64.RED RZ, [R2+URZ], R5 ;  /* 0x0000000502ffa9a7 */ /* 0x0003e200080004ff */
[----:B------:R-:W-:Y:S01]  /*2940*/  UIADD3 UR6, UPT, UPT, UR6, 0x1, URZ ;  /* 0x0000000106067890 */ /* 0x000fe2000fffe0ff */
[----:B------:R-:W-:-:S03]  /*2950*/  VIADD R3, R3, 0x1 ;  /* 0x0000000103037836 */ /* 0x000fc60000000000 */
[----:B------:R-:W-:Y:S02]  /*2960*/  UISETP.NE.AND UP0, UPT, UR6, 0x2, UPT ;  /* 0x000000020600788c */ /* 0x000fe4000bf05270 */
[----:B------:R-:W-:Y:S01]  /*2970*/  ISETP.NE.AND P0, PT, R3, 0x2, PT ;  /* 0x000000020300780c */ /* 0x000fe20003f05270 */
[----:B------:R-:W-:Y:S06]  /*2980*/  UGETNEXTWORKID.BROADCAST [UR4], [UR5] ;  /* 0x00000000040073ca */ /* 0x000fec0008000100 */
[----:B------:R-:W-:Y:S02]  /*2990*/  USEL UR4, URZ, 0x1, UP0 ;  /* 0x00000001ff047887 */ /* 0x000fe40008000000 */
[----:B------:R-:W-:-:S04]  /*29a0*/  USEL UR6, UR6, URZ, UP0 ;  /* 0x000000ff06067287 */ /* 0x000fc80008000000 */
[----:B------:R-:W-:Y:S02]  /*29b0*/  LOP3.LUT R12, R12, UR4, RZ, 0x3c, !PT ;  /* 0x000000040c0c7c12 */ /* 0x000fe4000f8e3cff */
[----:B-1----:R-:W-:-:S04]  /*29c0*/  SHF.L.U32 R5, R9, 0x1f, RZ ;  /* 0x0000001f09057819 */ /* 0x002fc800000006ff */
[----:B------:R-:W1:Y:S02]  /*29d0*/  SYNCS.PHASECHK.TRANS64.TRYWAIT P1, [R0+URZ+0x50], R5 ;  /* 0x00005005000075a7 */ /* 0x000e6400080211ff */
[----:B-1----:R-:W-:Y:S05]  /*29e0*/  @!P1 BRA `(.L_x_49) ;  /* 0x00000040002c9947 */ /* 0x002fea0003800000 */
.L_x_123:
[----:B------:R-:W-:Y:S01]  /*29f0*/  LEA R4, R11, UR37, 0x4 ;  /* 0x000000250b047c11 */ /* 0x000fe2000f8e20ff */
[----:B-1----:R-:W-:Y:S01]  /*2a00*/  VIADD R0, R0, 0x60 ;  /* 0x0000006000007836 */ /* 0x002fe20000000000 */
[----:B------:R-:W-:Y:S01]  /*2a10*/  SEL R3, R3, RZ, P0 ;  /* 0x000000ff03037207 */ /* 0x000fe20000000000 */
[----:B------:R-:W-:-:S03]  /*2a20*/  VIADD R11, R11, 0x1 ;  /* 0x000000010b0b7836 */ /* 0x000fc60000000000 */
[----:B------:R-:W1:Y:S01]  /*2a30*/  LDS.128 R4, [R4+0xe0] ;  /* 0x0000e00004047984 */ /* 0x000e620000000c00 */
[----:B------:R-:W-:Y:S02]  /*2a40*/  PRMT R0, RZ, 0x654, R0 ;  /* 0x00000654ff007816 */ /* 0x000fe40000000000 */
[C---:B------:R-:W-:Y:S01]  /*2a50*/  ISETP.NE.AND P1, PT, R11.reuse, 0x2, PT ;  /* 0x000000020b00780c */ /* 0x040fe20003f25270 */
[----:B------:R-:W-:Y:S01]  /*2a60*/  @!PT LDS RZ, [RZ] ;  /* 0x00000000fffff984 */ /* 0x000fe20000000800 */
[----:B------:R-:W-:Y:S01]  /*2a70*/  @!PT LDS RZ, [RZ] ;  /* 0x00000000fffff984 */ /* 0x000fe20000000800 */
[----:B------:R-:W-:Y:S01]  /*2a80*/  @!PT LDS RZ, [RZ] ;  /* 0x00000000fffff984 */ /* 0x000fe20000000800 */
[----:B------:R-:W-:Y:S01]  /*2a90*/  @!PT LDS RZ, [RZ] ;  /* 0x00000000fffff984 */ /* 0x000fe20000000800 */
[----:B------:R2:W-:Y:S06]  /*2aa0*/  MEMBAR.ALL.CTA ;  /* 0x0000000000007992 */ /* 0x0005ec0000008000 */
[----:B--2---:R-:W2:Y:S01]  /*2ab0*/  FENCE.VIEW.ASYNC.S ;  /* 0x00000000000073c6 */ /* 0x004ea20000000000 */
[----:B------:R-:W-:Y:S01]  /*2ac0*/  SEL R11, R11, RZ, P1 ;  /* 0x000000ff0b0b7207 */ /* 0x000fe20000800000 */
[----:B--2---:R2:W-:Y:S01]  /*2ad0*/  SYNCS.ARRIVE.TRANS64.RED.A1T0 RZ, [R0+URZ], RZ ;  /* 0x000000ff00ff79a7 */ /* 0x0045e200081004ff */
[----:B-1----:R-:W-:-:S02]  /*2ae0*/  LOP3.LUT P3, RZ, R6, 0x1, RZ, 0xc0, !PT ;  /* 0x0000000106ff7812 */ /* 0x002fc4000786c0ff */
[----:B------:R-:W-:-:S04]  /*2af0*/  SEL R5, RZ, 0x1, P0 ;  /* 0x00000001ff057807 */ /* 0x000fc80000000000 */
[----:B------:R-:W-:Y:S02]  /*2b00*/  LOP3.LUT R8, R8, R5, RZ, 0x3c, !PT ;  /* 0x0000000508087212 */ /* 0x000fe400078e3cff */
[----:B--2---:R-:W-:-:S04]  /*2b10*/  SEL R0, RZ, 0x1, P1 ;  /* 0x00000001ff007807 */ /* 0x004fc80000800000 */
[----:B------:R-:W-:Y:S01]  /*2b20*/  LOP3.LUT R9, R9, R0, RZ, 0x3c, !PT ;  /* 0x0000000009097212 */ /* 0x000fe200078e3cff */
[----:B------:R-:W-:Y:S06]  /*2b30*/  @P3 BRA `(.L_x_50) ;  /* 0xfffffffc002c3947 */ /* 0x000fec000383ffff */
[----:B------:R-:W-:Y:S01]  /*2b40*/  ULEA UR5, UR6, UR37, 0x3 ;  /* 0x0000002506057291 */ /* 0x000fe2000f8e18ff */
[----:B------:R-:W-:-:S08]  /*2b50*/  SHF.L.U32 R3, R12, 0x1f, RZ ;  /* 0x0000001f0c037819 */ /* 0x000fd000000006ff */
[----:B------:R-:W1:Y:S02]  /*2b60*/  SYNCS.PHASECHK.TRANS64 P0, [UR5+0x60], R3 ;  /* 0x00006003ff0075a7 */ /* 0x000e640008001005 */
[----:B-1----:R-:W-:Y:S05]  /*2b70*/  @P0 BRA `(.L_x_51) ;  /* 0x0000000000080947 */ /* 0x002fea0003800000 */
[----:B------:R-:W1:Y:S02]  /*2b80*/  SYNCS.PHASECHK.TRANS64.TRYWAIT P0, [UR5+0x60], R3 ;  /* 0x00006003ff0075a7 */ /* 0x000e640008001105 */
[----:B-1----:R-:W-:Y:S05]  /*2b90*/  @!P0 BRA `(.L_x_52) ;  /* 0x0000003c00d48947 */ /* 0x002fea0003800000 */
.L_x_51:
[----:B------:R-:W-:-:S04]  /*2ba0*/  UIADD3 UR4, UPT, UPT, UR6, 0x1, URZ ;  /* 0x0000000106047890 */ /* 0x000fc8000fffe0ff */
[----:B------:R-:W-:-:S04]  /*2bb0*/  UISETP.NE.AND UP0, UPT, UR4, 0x2, UPT ;  /* 0x000000020400788c */ /* 0x000fc8000bf05270 */
[----:B------:R-:W-:Y:S02]  /*2bc0*/  USEL UR7, URZ, 0x1, UP0 ;  /* 0x00000001ff077887 */ /* 0x000fe40008000000 */
[----:B------:R-:W-:-:S04]  /*2bd0*/  USEL UR4, UR4, URZ, UP0 ;  /* 0x000000ff04047287 */ /* 0x000fc80008000000 */
[----:B------:R-:W-:Y:S01]  /*2be0*/  ULEA UR4, UR4, UR37, 0x3 ;  /* 0x0000002504047291 */ /* 0x000fe2000f8e18ff */
[----:B-1----:R-:W-:-:S04]  /*2bf0*/  LOP3.LUT R3, R12, UR7, RZ, 0x3c, !PT ;  /* 0x000000070c037c12 */ /* 0x002fc8000f8e3cff */
[----:B------:R-:W-:-:S04]  /*2c00*/  SHF.L.U32 R0, R3, 0x1f, RZ ;  /* 0x0000001f03007819 */ /* 0x000fc800000006ff */
[----:B------:R-:W1:Y:S02]  /*2c10*/  SYNCS.PHASECHK.TRANS64 P0, [UR4+0x60], R0 ;  /* 0x00006000ff0075a7 */ /* 0x000e640008001004 */
[----:B-1----:R-:W-:Y:S05]  /*2c20*/  @P0 EXIT ;  /* 0x000000000000094d */ /* 0x002fea0003800000 */
[----:B------:R-:W-:Y:S02]  /*2c30*/  SHF.L.U32 R3, R3, 0x1f, RZ ;  /* 0x0000001f03037819 */ /* 0x000fe400000006ff */
[----:B------:R-:W-:-:S07]  /*2c40*/  MOV R0, UR4 ;  /* 0x0000000400007c02 */ /* 0x000fce0008000f00 */
.L_x_53:
[----:B-1----:R1:W2:Y:S02]  /*2c50*/  SYNCS.PHASECHK.TRANS64.TRYWAIT P0, [R0+URZ+0x60], R3 ;  /* 0x00006003000075a7 */ /* 0x0022a400080011ff */
[----:B--2---:R-:W-:Y:S05]  /*2c60*/  @!P0 NANOSLEEP.SYNCS 0x989680 ;  /* 0x009896800000895d */ /* 0x004fea0003900000 */
[----:B------:R-:W2:Y:S02]  /*2c70*/  @!P0 SYNCS.PHASECHK.TRANS64 P0, [R0+URZ+0x60], R3 ;  /* 0x00006003000085a7 */ /* 0x000ea400080010ff */
[----:B--2---:R-:W-:Y:S05]  /*2c80*/  @P0 EXIT ;  /* 0x000000000000094d */ /* 0x004fea0003800000 */
[----:B------:R-:W-:Y:S05]  /*2c90*/  BRA `(.L_x_53) ;  /* 0xfffffffc00ec7947 */ /* 0x000fea000383ffff */
.L_x_46:
[----:B------:R-:W-:Y:S05]  /*2ca0*/  BRA.U UP4, `(.L_x_54) ;  /* 0x0000001104d87547 */ /* 0x000fea000b800000 */
[----:B------:R-:W-:Y:S01]  /*2cb0*/  UMOV UR6, 0x40 ;  /* 0x0000004000067882 */ /* 0x000fe20000000000 */
[----:B------:R-:W-:Y:S01]  /*2cc0*/  NOP ;  /* 0x0000000000007918 */ /* 0x000fe20000000000 */
[----:B------:R-:W-:Y:S01]  /*2cd0*/  ULEA UR6, UR37, UR6, 0x18 ;  /* 0x0000000625067291 */ /* 0x000fe2000f8ec0ff */
[----:B------:R-:W-:Y:S02]  /*2ce0*/  UMOV UR7, 0x400 ;  /* 0x0000040000077882 */ /* 0x000fe40000000000 */
[----:B------:R-:W-:-:S06]  /*2cf0*/  ULEA UR37, UR37, UR7, 0x18 ;  /* 0x0000000725257291 */ /* 0x000fcc000f8ec0ff */
[----:B------:R-:W1:Y:S02]  /*2d00*/  LDS.U8 R2, [UR6+0x1c] ;  /* 0x00001c06ff027984 */ /* 0x000e640008000000 */
[----:B-1----:R-:W-:-:S13]  /*2d10*/  ISETP.NE.AND P0, PT, R2, RZ, PT ;  /* 0x000000ff0200720c */ /* 0x002fda0003f05270 */
[----:B------:R-:W-:Y:S05]  /*2d20*/  @P0 BRA `(.L_x_55) ;  /* 0x0000000400080947 */ /* 0x000fea0003800000 */
[----:B------:R-:W-:Y:S02]  /*2d30*/  UISETP.NE.U32.AND UP0, UPT, UR5, 0x1, UPT ;  /* 0x000000010500788c */ /* 0x000fe4000bf05070 */
[----:B------:R-:W-:-:S07]  /*2d40*/  UIADD3 UR8, UPT, UPT, UR6, 0x8, URZ ;  /* 0x0000000806087890 */ /* 0x000fce000fffe0ff */
[----:B------:R-:W-:Y:S05]  /*2d50*/  BRA.U !UP0, `(.L_x_56) ;  /* 0x00000001089c7547 */ /* 0x000fea000b800000 */
[----:B------:R-:W-:Y:S01]  /*2d60*/  ELECT P0, URZ, PT ;  /* 0x0000000000ff782f */ /* 0x000fe20003800000 */
[----:B------:R-:W-:-:S12]  /*2d70*/  BSSY B0, `(.L_x_56) ;  /* 0x0000025000007945 */ /* 0x000fd80003800000 */
[----:B------:R-:W-:Y:S05]  /*2d80*/  @!P0 BRA `(.L_x_57) ;  /* 0x00000000008c8947 */ /* 0x000fea0003800000 */
[----:B------:R-:W-:-:S05]  /*2d90*/  UMOV UR7, 0x10 ;  /* 0x0000001000077882 */ /* 0x000fca0000000000 */
[----:B------:R-:W-:Y:S04]  /*2da0*/  DEPBAR.LE SB1, 0x36 ;  /* 0x00009d800000791a */ /* 0x000fe80000000000 */
[----:B------:R-:W1:Y:S02]  /*2db0*/  UTCATOMSWS.2CTA.FIND_AND_SET.ALIGN UP1, UR7, UR7 ;  /* 0x00000007000775e3 */ /* 0x000e640008220800 */
[----:B-1----:R-:W-:Y:S01]  /*2dc0*/  MOV R11, UR7 ;  /* 0x00000007000b7c02 */ /* 0x002fe20008000f00 */
[----:B------:R-:W-:Y:S06]  /*2dd0*/  BRA.U UP1, `(.L_x_58) ;  /* 0x0000000101187547 */ /* 0x000fec000b800000 */
.L_x_59:
[----:B------:R-:W-:Y:S05]  /*2de0*/  NANOSLEEP 0x64 ;  /* 0x000000640000795d */ /* 0x000fea0003800000 */
[----:B------:R-:W-:-:S05]  /*2df0*/  UMOV UR7, 0x10 ;  /* 0x0000001000077882 */ /* 0x000fca0000000000 */
[----:B------:R-:W-:Y:S04]  /*2e00*/  DEPBAR.LE SB1, 0x36 ;  /* 0x00009d800000791a */ /* 0x000fe80000000000 */
[----:B------:R-:W1:Y:S02]  /*2e10*/  UTCATOMSWS.2CTA.FIND_AND_SET.ALIGN UP1, UR7, UR7 ;  /* 0x00000007000775e3 */ /* 0x000e640008220800 */
[----:B-1----:R-:W-:Y:S01]  /*2e20*/  MOV R11, UR7 ;  /* 0x00000007000b7c02 */ /* 0x002fe20008000f00 */
[----:B------:R-:W-:Y:S05]  /*2e30*/  BRA.U !UP1, `(.L_x_59) ;  /* 0xfffffffd09e87547 */ /* 0x000fea000b83ffff */
.L_x_58:
[----:B------:R-:W1:Y:S01]  /*2e40*/  LDS R5, [UR6+0x10] ;  /* 0x00001006ff057984 */ /* 0x000e620008000800 */
[----:B------:R-:W-:Y:S01]  /*2e50*/  IMAD.U32 R3, RZ, RZ, UR37 ;  /* 0x00000025ff037e24 */ /* 0x000fe2000f8e00ff */
[----:B------:R-:W-:-:S03]  /*2e60*/  MOV R2, UR4 ;  /* 0x0000000400027c02 */ /* 0x000fc60008000f00 */
[----:B------:R-:W-:Y:S01]  /*2e70*/  VIADD R3, R3, 0x100 ;  /* 0x0000010003037836 */ /* 0x000fe20000000000 */
[----:B-1----:R-:W-:-:S04]  /*2e80*/  SHF.L.U32 R5, R5, 0x1f, RZ ;  /* 0x0000001f05057819 */ /* 0x002fc800000006ff */
[----:B------:R-:W1:Y:S02]  /*2e90*/  SYNCS.PHASECHK.TRANS64.TRYWAIT P0, [UR6+0x8], R5 ;  /* 0x00000805ff0075a7 */ /* 0x000e640008001106 */
[----:B-1----:R-:W-:Y:S05]  /*2ea0*/  @P0 BRA `(.L_x_60) ;  /* 0x0000000000080947 */ /* 0x002fea0003800000 */
[----:B------:R-:W1:Y:S02]  /*2eb0*/  SYNCS.PHASECHK.TRANS64.TRYWAIT P0, [UR6+0x8], R5 ;  /* 0x00000805ff0075a7 */ /* 0x000e640008001106 */
[----:B-1----:R-:W-:Y:S05]  /*2ec0*/  @!P0 BRA `(.L_x_61) ;  /* 0x0000003c00208947 */ /* 0x002fea0003800000 */
.L_x_60:
[----:B-1----:R-:W-:Y:S01]  /*2ed0*/  HFMA2 R4, -RZ, RZ, 0, 5.9604644775390625e-08 ;  /* 0x00000001ff047431 */ /* 0x002fe200000001ff */
[----:B------:R-:W-:Y:S01]  /*2ee0*/  UPRMT UR7, UR4, 0x654, UR8 ;  /* 0x0000065404077896 */ /* 0x000fe20008000008 */
[----:B------:R-:W-:Y:S01]  /*2ef0*/  IMAD.MOV.U32 R6, RZ, RZ, 0xffff ;  /* 0x0000ffffff067424 */ /* 0x000fe200078e00ff */
[----:B------:R-:W-:Y:S01]  /*2f00*/  PRMT R2, R2, 0x654, R3 ;  /* 0x0000065402027816 */ /* 0x000fe20000000003 */
[----:B------:R-:W-:Y:S02]  /*2f10*/  IMAD.MOV.U32 R5, RZ, RZ, 0x4 ;  /* 0x00000004ff057424 */ /* 0x000fe400078e00ff */
[----:B------:R-:W-:Y:S01]  /*2f20*/  IMAD.SHL.U32 R9, R11, 0x20, RZ ;  /* 0x000000200b097824 */ /* 0x000fe200078e00ff */
[----:B------:R-:W-:Y:S02]  /*2f30*/  MOV R3, UR7 ;  /* 0x0000000700037c02 */ /* 0x000fe40008000f00 */
[-C--:B------:R-:W-:Y:S01]  /*2f40*/  SHF.L.U32 R7, R6, R11.reuse, RZ ;  /* 0x0000000b06077219 */ /* 0x080fe200000006ff */
[----:B------:R1:W-:Y:S01]  /*2f50*/  SYNCS.ARRIVE.TRANS64.RED RZ, [UR7], R5 ;  /* 0x00000005ffff79a7 */ /* 0x0003e20008000407 */
[----:B------:R-:W-:Y:S01]  /*2f60*/  SHF.L.U32 R6, R4, R11, RZ ;  /* 0x0000000b04067219 */ /* 0x000fe200000006ff */
[----:B------:R1:W-:Y:S04]  /*2f70*/  STS [UR37+0x100], R9 ;  /* 0x00010009ff007988 */ /* 0x0003e80008000825 */
[----:B------:R1:W-:Y:S04]  /*2f80*/  STAS [R2.64], R11 ;  /* 0x0000000b02007dbd */ /* 0x0003e8000c0008ff */
[----:B------:R1:W-:Y:S04]  /*2f90*/  ATOMS.OR RZ, [UR6+0x14], R7 ;  /* 0x00001407ffff798c */ /* 0x0003e8000b000006 */
[----:B------:R1:W-:Y:S04]  /*2fa0*/  ATOMS.OR RZ, [UR6+0x18], R6 ;  /* 0x00001806ffff798c */ /* 0x0003e8000b000006 */
[----:B------:R1:W-:Y:S02]  /*2fb0*/  ATOMS.XOR RZ, [UR6+0x10], R4 ;  /* 0x00001004ffff798c */ /* 0x0003e4000b800006 */
.L_x_57:
[----:B------:R-:W-:Y:S05]  /*2fc0*/  BSYNC B0 ;  /* 0x0000000000007941 */ /* 0x000fea0003800000 */
.L_x_56:
[----:B------:R-:W-:Y:S05]  /*2fd0*/  BRA.U UP0, `(.L_x_62) ;  /* 0x00000001006c7547 */ /* 0x000fea000b800000 */
[----:B------:R-:W-:-:S03]  /*2fe0*/  UMOV UR7, 0xffffffff ;  /* 0xffffffff00077882 */ /* 0x000fc60000000000 */
[----:B------:R-:W-:Y:S05]  /*2ff0*/  BRA.DIV UR7, `(.L_x_63) ;  /* 0x0000003a07ec7947 */ /* 0x000fea000b800000 */
[----:B------:R-:W-:-:S13]  /*3000*/  ELECT P6, URZ, PT ;  /* 0x0000000000ff782f */ /* 0x000fda00038c0000 */
.L_x_127:
[----:B------:R-:W-:Y:S05]  /*3010*/  @!P6 BRA `(.L_x_62) ;  /* 0x00000000005ce947 */ /* 0x000fea0003800000 */
[----:B-1----:R-:W1:Y:S02]  /*3020*/  LDS R3, [UR6+0x10] ;  /* 0x00001006ff037984 */ /* 0x002e640008000800 */
[----:B-1----:R-:W-:-:S04]  /*3030*/  SHF.L.U32 R3, R3, 0x1f, RZ ;  /* 0x0000001f03037819 */ /* 0x002fc800000006ff */
[----:B------:R-:W1:Y:S02]  /*3040*/  SYNCS.PHASECHK.TRANS64.TRYWAIT P0, [UR6+0x8], R3 ;  /* 0x00000803ff0075a7 */ /* 0x000e640008001106 */
[----:B-1----:R-:W-:Y:S05]  /*3050*/  @P0 BRA `(.L_x_64) ;  /* 0x0000000000080947 */ /* 0x002fea0003800000 */
[----:B------:R-:W1:Y:S02]  /*3060*/  SYNCS.PHASECHK.TRANS64.TRYWAIT P0, [UR6+0x8], R3 ;  /* 0x00000803ff0075a7 */ /* 0x000e640008001106 */
[----:B-1----:R-:W-:Y:S05]  /*3070*/  @!P0 BRA `(.L_x_65) ;  /* 0x0000003800ec8947 */ /* 0x002fea0003800000 */
.L_x_64:
[----:B------:R-:W2:Y:S01]  /*3080*/  LDS R5, [UR37+0x100] ;  /* 0x00010025ff057984 */ /* 0x000ea20008000800 */
[----:B-1----:R-:W-:Y:S02]  /*3090*/  HFMA2 R2, -RZ, RZ, 0, 5.9604644775390625e-08 ;  /* 0x00000001ff027431 */ /* 0x002fe400000001ff */
[----:B------:R-:W-:Y:S01]  /*30a0*/  IMAD.MOV.U32 R3, RZ, RZ, 0xffff ;  /* 0x0000ffffff037424 */ /* 0x000fe200078e00ff */
[----:B------:R-:W-:Y:S01]  /*30b0*/  UPRMT UR7, UR4, 0x654, UR8 ;  /* 0x0000065404077896 */ /* 0x000fe20008000008 */
[----:B--2---:R-:W-:-:S03]  /*30c0*/  IMAD.SHL.U32 R4, R5, 0x20, RZ ;  /* 0x0000002005047824 */ /* 0x004fc600078e00ff */
[-C--:B------:R-:W-:Y:S02]  /*30d0*/  SHF.L.U32 R3, R3, R5.reuse, RZ ;  /* 0x0000000503037219 */ /* 0x080fe400000006ff */
[----:B------:R-:W-:Y:S01]  /*30e0*/  SHF.L.U32 R5, R2, R5, RZ ;  /* 0x0000000502057219 */ /* 0x000fe200000006ff */
[----:B------:R2:W-:Y:S04]  /*30f0*/  STS [UR37+0x100], R4 ;  /* 0x00010004ff007988 */ /* 0x0005e80008000825 */
[----:B------:R2:W-:Y:S04]  /*3100*/  ATOMS.OR RZ, [UR6+0x14], R3 ;  /* 0x00001403ffff798c */ /* 0x0005e8000b000006 */
[----:B------:R2:W-:Y:S01]  /*3110*/  ATOMS.OR RZ, [UR6+0x18], R5 ;  /* 0x00001805ffff798c */ /* 0x0005e2000b000006 */
[----:B------:R-:W-:Y:S03]  /*3120*/  SYNCS.ARRIVE.TRANS64.RED.A1T0 RZ, [UR7], RZ ;  /* 0x000000ffffff79a7 */ /* 0x000fe60008100407 */
[----:B------:R2:W-:Y:S01]  /*3130*/  ATOMS.XOR RZ, [UR6+0x10], R2 ;  /* 0x00001002ffff798c */ /* 0x0005e2000b800006 */
[----:B------:R-:W-:Y:S05]  /*3140*/  BRA `(.L_x_62) ;  /* 0x0000000000107947 */ /* 0x000fea0003800000 */
.L_x_55:
[----:B------:R-:W-:-:S05]  /*3150*/  MOV R2, 0xffffffff ;  /* 0xffffffff00027802 */ /* 0x000fca0000000f00 */
[----:B------:R1:W-:Y:S02]  /*3160*/  STS [UR37+0x100], R2 ;  /* 0x00010002ff007988 */ /* 0x0003e40008000825 */
[----:B-1----:R-:W-:Y:S02]  /*3170*/  MOV R2, 0x3190 ;  /* 0x0000319000027802 */ /* 0x002fe40000000f00 */
[----:B-----5:R-:W-:Y:S05]  /*3180*/  CALL.REL.NOINC `($__internal_1_$__cuda_sm10x_tcgen05_guardrail_trap_phase_invalid_during_alloc) ;  /* 0x0000003c00f47944 */ /* 0x020fea0003c00000 */
.L_x_62:
[----:B------:R-:W-:Y:S05]  /*3190*/  WARPSYNC.ALL ;  /* 0x0000000000007948 */ /* 0x000fea0003800000 */
[----:B------:R-:W3:Y:S01]  /*31a0*/  S2UR UR7, SR_CgaCtaId ;  /* 0x00000000000779c3 */ /* 0x000ee20000008800 */
[----:B------:R-:W-:Y:S01]  /*31b0*/  UMOV UR6, 0x400 ;  /* 0x0000040000067882 */ /* 0x000fe20000000000 */
[----:B------:R-:W-:-:S06]  /*31c0*/  NOP ;  /* 0x0000000000007918 */ /* 0x000fcc0000000000 */
[----:B------:R-:W-:Y:S06]  /*31d0*/  BAR.ARV 0x6, 0xa0 ;  /* 0x0182800000007b1d */ /* 0x000fec0000002000 */
[----:B------:R-:W4:Y:S01]  /*31e0*/  LDCU UR8, c[0x0][0x38c] ;  /* 0x00007180ff0877ac */ /* 0x000f220008000800 */
[----:B------:R-:W-:Y:S01]  /*31f0*/  LOP3.LUT R0, R0, 0xffff, RZ, 0xc0, !PT ;  /* 0x0000ffff00007812 */ /* 0x000fe200078ec0ff */
[----:B-1----:R-:W-:Y:S01]  /*3200*/  IMAD.MOV.U32 R9, RZ, RZ, 0x1 ;  /* 0x00000001ff097424 */ /* 0x002fe200078e00ff */
[----:B------:R-:W-:Y:S01]  /*3210*/  LOP3.LUT R8, R8, 0xffff, RZ, 0xc0, !PT ;  /* 0x0000ffff08087812 */ /* 0x000fe200078ec0ff */
[----:B------:R-:W-:Y:S01]  /*3220*/  UMOV UR19, URZ ;  /* 0x000000ff00137c82 */ /* 0x000fe20008000000 */
[----:B------:R-:W-:Y:S01]  /*3230*/  R2UR UR11, R0 ;  /* 0x00000000000b72ca */ /* 0x000fe200000e0000 */
[----:B------:R-:W-:Y:S01]  /*3240*/  UMOV UR18, URZ ;  /* 0x000000ff00127c82 */ /* 0x000fe20008000000 */
[----:B------:R-:W-:Y:S01]  /*3250*/  R2UR UR12, R8 ;  /* 0x00000000080c72ca */ /* 0x000fe200000e0000 */
[----:B------:R-:W-:Y:S01]  /*3260*/  IMAD.MOV.U32 R8, RZ, RZ, RZ ;  /* 0x000000ffff087224 */ /* 0x000fe200078e00ff */
[----:B------:R-:W-:Y:S01]  /*3270*/  UMOV UR17, URZ ;  /* 0x000000ff00117c82 */ /* 0x000fe20008000000 */
[----:B---3--:R-:W-:-:S02]  /*3280*/  ULEA UR7, UR7, UR6, 0x18 ;  /* 0x0000000607077291 */ /* 0x008fc4000f8ec0ff */
[----:B------:R-:W-:Y:S02]  /*3290*/  UISETP.NE.AND UP2, UPT, UR5, URZ, UPT ;  /* 0x000000ff0500728c */ /* 0x000fe4000bf45270 */
[----:B------:R-:W-:Y:S02]  /*32a0*/  UIADD3 UR13, UPT, UPT, UR7, 0x2400, URZ ;  /* 0x00002400070d7890 */ /* 0x000fe4000fffe0ff */
[----:B------:R-:W-:Y:S02]  /*32b0*/  UIADD3 UR14, UPT, UPT, UR7, 0x8400, URZ ;  /* 0x00008400070e7890 */ /* 0x000fe4000fffe0ff */
[----:B----4-:R-:W-:Y:S01]  /*32c0*/  UIADD3 UR8, UPT, UPT, UR8, 0x7f, URZ ;  /* 0x0000007f08087890 */ /* 0x010fe2000fffe0ff */
[----:B--2---:R-:W1:Y:S01]  /*32d0*/  LDS R2, [UR7+0x100] ;  /* 0x00010007ff027984 */ /* 0x004e620008000800 */
[----:B------:R-:W-:Y:S02]  /*32e0*/  USHF.R.U32.HI UR13, URZ, 0x4, UR13 ;  /* 0x00000004ff0d7899 */ /* 0x000fe4000801160d */
[----:B------:R-:W-:-:S02]  /*32f0*/  USHF.R.S32.HI UR6, URZ, 0x1f, UR8 ;  /* 0x0000001fff067899 */ /* 0x000fc40008011408 */
[----:B------:R-:W-:Y:S02]  /*3300*/  USHF.R.U32.HI UR14, URZ, 0x4, UR14 ;  /* 0x00000004ff0e7899 */ /* 0x000fe4000801160e */
[----:B------:R-:W-:Y:S02]  /*3310*/  ULEA.HI UR6, UR6, UR8, URZ, 0x7 ;  /* 0x0000000806067291 */ /* 0x000fe4000f8f38ff */
[----:B------:R-:W-:Y:S02]  /*3320*/  ULOP3.LUT UR13, UR13, 0x3fff, URZ, 0xc0, !UPT ;  /* 0x00003fff0d0d7892 */ /* 0x000fe4000f8ec0ff */
[----:B------:R-:W-:Y:S02]  /*3330*/  USHF.R.S32.HI UR6, URZ, 0x7, UR6 ;  /* 0x00000007ff067899 */ /* 0x000fe40008011406 */
[----:B------:R-:W-:Y:S02]  /*3340*/  ULOP3.LUT UR14, UR14, 0x3fff, URZ, 0xc0, !UPT ;  /* 0x00003fff0e0e7892 */ /* 0x000fe4000f8ec0ff */
[----:B------:R-:W-:Y:S01]  /*3350*/  UISETP.LT.AND UP0, UPT, UR6, 0x1, UPT ;  /* 0x000000010600788c */ /* 0x000fe2000bf01270 */
[----:B------:R-:W-:Y:S01]  /*3360*/  UMOV UR28, 0x0 ;  /* 0x00000000001c7882 */ /* 0x000fe20000000000 */
[----:B------:R-:W-:Y:S01]  /*3370*/  UMOV UR29, 0x8100010 ;  /* 0x08100010001d7882 */ /* 0x000fe20000000000 */
[----:B------:R-:W-:-:S02]  /*3380*/  ULOP3.LUT UR13, UR13, 0x10000, URZ, 0xfc, !UPT ;  /* 0x000100000d0d7892 */ /* 0x000fc4000f8efcff */
[----:B------:R-:W-:Y:S02]  /*3390*/  ULOP3.LUT UR14, UR14, 0x10000, URZ, 0xfc, !UPT ;  /* 0x000100000e0e7892 */ /* 0x000fe4000f8efcff */
[----:B------:R-:W-:Y:S01]  /*33a0*/  USEL UR20, UR6, 0x1, !UP0 ;  /* 0x0000000106147887 */ /* 0x000fe2000c000000 */
[----:B------:R-:W-:Y:S01]  /*33b0*/  UMOV UR26, 0x0 ;  /* 0x00000000001a7882 */ /* 0x000fe20000000000 */
[----:B------:R-:W-:Y:S01]  /*33c0*/  UMOV UR27, 0x8100010 ;  /* 0x08100010001b7882 */ /* 0x000fe20000000000 */
[----:B------:R-:W-:Y:S01]  /*33d0*/  UMOV UR24, 0x0 ;  /* 0x0000000000187882 */ /* 0x000fe20000000000 */
[----:B------:R-:W-:Y:S01]  /*33e0*/  UMOV UR25, 0x8100010 ;  /* 0x0810001000197882 */ /* 0x000fe20000000000 */
[----:B------:R-:W-:Y:S01]  /*33f0*/  UMOV UR22, 0x0 ;  /* 0x0000000000167882 */ /* 0x000fe20000000000 */
[----:B------:R-:W-:Y:S01]  /*3400*/  UMOV UR23, 0x8100010 ;  /* 0x0810001000177882 */ /* 0x000fe20000000000 */
[----:B-1----:R-:W-:Y:S02]  /*3410*/  R2UR UR21, R2 ;  /* 0x00000000021572ca */ /* 0x002fe400000e0000 */
[----:B------:R-:W-:-:S13]  /*3420*/  CS2R R2, SRZ ;  /* 0x0000000000027805 */ /* 0x000fda000001ff00 */
.L_x_73:
[C---:B------:R-:W-:Y:S02]  /*3430*/  LEA R0, R8.reuse, UR7, 0x3 ;  /* 0x0000000708007c11 */ /* 0x040fe4000f8e18ff */
[----:B------:R-:W-:Y:S02]  /*3440*/  SHF.L.U32 R5, R3, 0x1f, RZ ;  /* 0x0000001f03057819 */ /* 0x000fe400000006ff */
[----:B------:R-:W-:Y:S02]  /*3450*/  LEA R4, R8, UR7, 0x4 ;  /* 0x0000000708047c11 */ /* 0x000fe4000f8e20ff */
[----:B------:R-:W1:Y:S02]  /*3460*/  SYNCS.PHASECHK.TRANS64.TRYWAIT P0, [R0+URZ+0x50], R5 ;  /* 0x00005005000075a7 */ /* 0x000e6400080011ff */
[----:B-1-34-:R-:W-:Y:S05]  /*3470*/  @!P0 BRA `(.L_x_66) ;  /* 0x0000003800048947 */ /* 0x01afea0003800000 */
.L_x_128:
[----:B-1----:R-:W1:Y:S01]  /*3480*/  LDS.128 R4, [R4+0xe0] ;  /* 0x0000e00004047984 */ /* 0x002e620000000c00 */
[----:B------:R-:W-:Y:S02]  /*3490*/  VIADD R0, R0, 0x60 ;  /* 0x0000006000007836 */ /* 0x000fe40000000000 */
[----:B------:R-:W-:Y:S01]  /*34a0*/  VIADD R8, R8, 0x1 ;  /* 0x0000000108087836 */ /* 0x000fe20000000000 */
[----:B------:R-:W-:Y:S01]  /*34b0*/  @!PT LDS RZ, [RZ] ;  /* 0x00000000fffff984 */ /* 0x000fe20000000800 */
[----:B------:R-:W-:Y:S01]  /*34c0*/  @!PT LDS RZ, [RZ] ;  /* 0x00000000fffff984 */ /* 0x000fe20000000800 */
[----:B------:R-:W-:Y:S01]  /*34d0*/  @!PT LDS RZ, [RZ] ;  /* 0x00000000fffff984 */ /* 0x000fe20000000800 */
[----:B------:R-:W-:Y:S01]  /*34e0*/  @!PT LDS RZ, [RZ] ;  /* 0x00000000fffff984 */ /* 0x000fe20000000800 */
[----:B------:R2:W-:Y:S06]  /*34f0*/  MEMBAR.ALL.CTA ;  /* 0x0000000000007992 */ /* 0x0005ec0000008000 */
[----:B--2---:R-:W2:Y:S01]  /*3500*/  FENCE.VIEW.ASYNC.S ;  /* 0x00000000000073c6 */ /* 0x004ea20000000000 */
[----:B------:R-:W-:-:S04]  /*3510*/  PRMT R0, RZ, 0x654, R0 ;  /* 0x00000654ff007816 */ /* 0x000fc80000000000 */
[----:B--2---:R2:W-:Y:S01]  /*3520*/  SYNCS.ARRIVE.TRANS64.RED.A1T0 RZ, [R0+URZ], RZ ;  /* 0x000000ff00ff79a7 */ /* 0x0045e200081004ff */
[----:B-1----:R-:W-:Y:S01]  /*3530*/  LOP3.LUT P1, RZ, R6, 0x1, RZ, 0xc0, !PT ;  /* 0x0000000106ff7812 */ /* 0x002fe2000782c0ff */
[----:B--2---:R-:W-:-:S12]  /*3540*/  BRA.U UP2, `(.L_x_67) ;  /* 0x0000000502087547 */ /* 0x004fd8000b800000 */
[----:B------:R-:W1:Y:S01]  /*3550*/  LDCU UR8, c[0x0][0x38c] ;  /* 0x00007180ff0877ac */ /* 0x000e620008000800 */
[----:B------:R-:W-:Y:S02]  /*3560*/  PLOP3.LUT P2, PT, PT, PT, PT, 0x80, 0x8 ;  /* 0x000000000008781c */ /* 0x000fe40003f4f070 */
[----:B------:R-:W-:Y:S01]  /*3570*/  SHF.L.U32 R5, R9, 0x1f, RZ ;  /* 0x0000001f09057819 */ /* 0x000fe200000006ff */
[----:B------:R-:W-:Y:S02]  /*3580*/  ULEA UR9, UR19, UR7, 0x3 ;  /* 0x0000000713097291 */ /* 0x000fe4000f8e18ff */
[----:B------:R-:W-:Y:S02]  /*3590*/  ULEA UR10, UR19, UR21, 0x5 ;  /* 0x00000015130a7291 */ /* 0x000fe4000f8e28ff */
[----:B-1----:R-:W-:-:S06]  /*35a0*/  UISETP.GE.AND UP0, UPT, UR8, 0x1, UPT ;  /* 0x000000010800788c */ /* 0x002fcc000bf06270 */
[----:B------:R-:W-:-:S05]  /*35b0*/  PLOP3.LUT P0, PT, PT, PT, UP0, 0x80, 0x8 ;  /* 0x000000000008781c */ /* 0x000fca0003f0f008 */
[----:B------:R-:W-:-:S08]  /*35c0*/  @UP0 ULEA UR8, UR18, UR7, 0x3 ;  /* 0x0000000712080291 */ /* 0x000fd0000f8e18ff */
[----:B------:R-:W-:-:S04]  /*35d0*/  @P0 SHF.L.U32 R0, R2, 0x1f, RZ ;  /* 0x0000001f02000819 */ /* 0x000fc800000006ff */
[----:B------:R1:W2:Y:S01]  /*35e0*/  @P0 SYNCS.PHASECHK.TRANS64.TRYWAIT P2, [UR8], R0 ;  /* 0x00000000ff0005a7 */ /* 0x0002a20008041108 */
[----:B------:R-:W3:Y:S02]  /*35f0*/  SYNCS.PHASECHK.TRANS64.TRYWAIT P0, [UR9+0x90], R5 ;  /* 0x00009005ff0075a7 */ /* 0x000ee40008001109 */
[----:B-123--:R-:W-:Y:S05]  /*3600*/  @!P0 BRA `(.L_x_68) ;  /* 0x0000003400b48947 */ /* 0x00efea0003800000 */
.L_x_130:
[----:B------:R-:W-:Y:S01]  /*3610*/  UMOV UR16, UR17 ;  /* 0x0000001100107c82 */ /* 0x000fe20008000000 */
[----:B------:R-:W-:Y:S05]  /*3620*/  BRA.U !UP0, `(.L_x_69) ;  /* 0x0000000108c07547 */ /* 0x000fea000b800000 */
[----:B------:R-:W-:Y:S02]  /*3630*/  UIADD3 UR16, UPT, UPT, UR20, UR17, URZ ;  /* 0x0000001114107290 */ /* 0x000fe4000fffe0ff */
[----:B------:R-:W-:Y:S01]  /*3640*/  UPLOP3.LUT UP3, UPT, UPT, UPT, UPT, 0x40, 0x4 ;  /* 0x000000000004789c */ /* 0x000fe20003f6e870 */
[----:B------:R-:W-:Y:S01]  /*3650*/  UMOV UR15, UR6 ;  /* 0x00000006000f7c82 */ /* 0x000fe20008000000 */
[----:B------:R-:W-:-:S09]  /*3660*/  UMOV UR46, UR18 ;  /* 0x00000012002e7c82 */ /* 0x000fd20008000000 */
.L_x_72:
[----:B--2---:R-:W-:Y:S01]  /*3670*/  ULEA UR8, UR46, UR7, 0x3 ;  /* 0x000000072e087291 */ /* 0x004fe2000f8e18ff */
[----:B---3--:R-:W-:Y:S11]  /*3680*/  @P2 BRA `(.L_x_70) ;  /* 0x00000000000c2947 */ /* 0x008ff60003800000 */
[----:B-1----:R-:W-:Y:S04]  /*3690*/  SHF.L.U32 R5, R2, 0x1f, RZ ;  /* 0x0000001f02057819 */ /* 0x002fe800000006ff */
[----:B------:R-:W1:Y:S02]  /*36a0*/  SYNCS.PHASECHK.TRANS64.TRYWAIT P0, [UR8], R5 ;  /* 0x00000005ff0075a7 */ /* 0x000e640008001108 */
[----:B-1----:R-:W-:Y:S05]  /*36b0*/  @!P0 BRA `(.L_x_71) ;  /* 0x0000003400a08947 */ /* 0x002fea0003800000 */
.L_x_70:
[----:B------:R-:W-:Y:S01]  /*36c0*/  UISETP.NE.AND UP0, UPT, UR15, 0x1, UPT ;  /* 0x000000010f00788c */ /* 0x000fe2000bf05270 */
[----:B------:R-:W-:Y:S01]  /*36d0*/  PLOP3.LUT P2, PT, PT, PT, PT, 0x80, 0x8 ;  /* 0x000000000008781c */ /* 0x000fe20003f4f070 */
[----:B------:R-:W-:Y:S02]  /*36e0*/  UIADD3 UR18, UPT, UPT, UR46, 0x1, URZ ;  /* 0x000000012e127890 */ /* 0x000fe4000fffe0ff */
[----:B------:R-:W-:Y:S02]  /*36f0*/  ULEA UR32, UR46, UR14, 0x8 ;  /* 0x0000000e2e207291 */ /* 0x000fe4000f8e40ff */
[----:B------:R-:W-:Y:S01]  /*3700*/  UISETP.NE.AND UP1, UPT, UR18, 0x3, UPT ;  /* 0x000000031200788c */ /* 0x000fe2000bf25270 */
[----:B------:R-:W-:Y:S01]  /*3710*/  PLOP3.LUT P0, PT, PT, PT, UP0, 0x80, 0x8 ;  /* 0x000000000008781c */ /* 0x000fe20003f0f008 */
[----:B------:R-:W-:Y:S02]  /*3720*/  UIADD3 UR44, UPT, UPT, UR32, 0x2, URZ ;  /* 0x00000002202c7890 */ /* 0x000fe4000fffe0ff */
[----:B------:R-:W-:Y:S02]  /*3730*/  USEL UR31, URZ, 0x1, UP1 ;  /* 0x00000001ff1f7887 */ /* 0x000fe40008800000 */
[----:B------:R-:W-:Y:S02]  /*3740*/  USEL UR18, UR18, URZ, UP1 ;  /* 0x000000ff12127287 */ /* 0x000fe40008800000 */
[----:B------:R-:W-:Y:S02]  /*3750*/  UIADD3 UR40, UPT, UPT, UR32, 0x4, URZ ;  /* 0x0000000420287890 */ /* 0x000fe4000fffe0ff */
[----:B------:R-:W-:Y:S01]  /*3760*/  @UP0 ULEA UR30, UR18, UR7, 0x3 ;  /* 0x00000007121e0291 */ /* 0x000fe2000f8e18ff */
[----:B------:R-:W-:Y:S01]  /*3770*/  LOP3.LUT R2, R2, UR31, RZ, 0x3c, !PT ;  /* 0x0000001f02027c12 */ /* 0x000fe2000f8e3cff */
[----:B------:R-:W-:Y:S02]  /*3780*/  UIADD3 UR36, UPT, UPT, UR32, 0x6, URZ ;  /* 0x0000000620247890 */ /* 0x000fe4000fffe0ff */
[----:B------:R-:W-:Y:S01]  /*3790*/  UIADD3 UR8, UPT, UPT, UR8, 0x18, URZ ;  /* 0x0000001808087890 */ /* 0x000fe2000fffe0ff */
[----:B-1----:R-:W-:Y:S01]  /*37a0*/  @P0 SHF.L.U32 R0, R2, 0x1f, RZ ;  /* 0x0000001f02000819 */ /* 0x002fe200000006ff */
[----:B------:R-:W-:Y:S02]  /*37b0*/  UIADD3 UR17, UPT, UPT, UR17, 0x1, URZ ;  /* 0x0000000111117890 */ /* 0x000fe4000fffe0ff */
[----:B------:R-:W-:Y:S01]  /*37c0*/  UIADD3 UR15, UPT, UPT, UR15, -0x1, URZ ;  /* 0xffffffff0f0f7890 */ /* 0x000fe2000fffe0ff */
[----:B------:R2:W3:Y:S01]  /*37d0*/  @P0 SYNCS.PHASECHK.TRANS64.TRYWAIT P2, [UR30], R0 ;  /* 0x00000000ff0005a7 */ /* 0x0004e2000804111e */
[----:B------:R-:W-:Y:S02]  /*37e0*/  ULEA UR30, UR46, UR13, 0x9 ;  /* 0x0000000d2e1e7291 */ /* 0x000fe4000f8e48ff */
[----:B------:R-:W-:Y:S02]  /*37f0*/  UISETP.NE.AND UP0, UPT, UR17, UR16, UPT ;  /* 0x000000101100728c */ /* 0x000fe4000bf05270 */
[----:B------:R-:W-:Y:S02]  /*3800*/  UIADD3 UR42, UPT, UPT, UR30, 0x2, URZ ;  /* 0x000000021e2a7890 */ /* 0x000fe4000fffe0ff */
[----:B------:R-:W-:Y:S02]  /*3810*/  UIADD3 UR38, UPT, UPT, UR30, 0x4, URZ ;  /* 0x000000041e267890 */ /* 0x000fe4000fffe0ff */
[----:B------:R-:W-:Y:S01]  /*3820*/  UIADD3 UR34, UPT, UPT, UR30, 0x6, URZ ;  /* 0x000000061e227890 */ /* 0x000fe2000fffe0ff */
[----:B------:R-:W-:Y:S01]  /*3830*/  UMOV UR33, 0x40004040 ;  /* 0x4000404000217882 */ /* 0x000fe20000000000 */
[----:B------:R-:W-:Y:S01]  /*3840*/  UMOV UR31, 0x40004040 ;  /* 0x40004040001f7882 */ /* 0x000fe20000000000 */
[----:B------:R-:W-:Y:S01]  /*3850*/  UMOV UR45, 0x40004040 ;  /* 0x40004040002d7882 */ /* 0x000fe20000000000 */
[----:B------:R2:W-:Y:S01]  /*3860*/  UTCQMMA.2CTA gdesc[UR30], gdesc[UR32], tmem[UR10], tmem[UR28], idesc[UR29], UP3 ;  /* 0x00ff1c201e0075ea */ /* 0x0005e20009a0030a */
[----:B------:R-:W-:Y:S01]  /*3870*/  UPLOP3.LUT UP3, UPT, UPT, UPT, UPT, 0x80, 0x8 ;  /* 0x000000000008789c */ /* 0x000fe20003f6f070 */
[----:B------:R-:W-:Y:S01]  /*3880*/  UMOV UR43, 0x40004040 ;  /* 0x40004040002b7882 */ /* 0x000fe20000000000 */
[----:B------:R-:W-:Y:S01]  /*3890*/  UMOV UR41, 0x40004040 ;  /* 0x4000404000297882 */ /* 0x000fe20000000000 */
[----:B------:R2:W-:Y:S01]  /*38a0*/  UTCQMMA.2CTA gdesc[UR42], gdesc[UR44], tmem[UR10], tmem[UR26], idesc[UR27], UPT ;  /* 0x00ff1a2c2a0075ea */ /* 0x0005e2000ba0030a */
[----:B------:R-:W-:Y:S01]  /*38b0*/  UMOV UR39, 0x40004040 ;  /* 0x4000404000277882 */ /* 0x000fe20000000000 */
[----:B------:R-:W-:Y:S01]  /*38c0*/  UMOV UR37, 0x40004040 ;  /* 0x4000404000257882 */ /* 0x000fe20000000000 */
[----:B------:R-:W-:Y:S01]  /*38d0*/  UMOV UR35, 0x40004040 ;  /* 0x4000404000237882 */ /* 0x000fe20000000000 */
[----:B------:R2:W-:Y:S01]  /*38e0*/  UTCQMMA.2CTA gdesc[UR38], gdesc[UR40], tmem[UR10], tmem[UR24], idesc[UR25], UPT ;  /* 0x00ff1828260075ea */ /* 0x0005e2000ba0030a */
[----:B------:R2:W-:Y:S01]  /*38f0*/  UTCQMMA.2CTA gdesc[UR34], gdesc[UR36], tmem[UR10], tmem[UR22], idesc[UR23], UPT ;  /* 0x00ff1624220075ea */ /* 0x0005e2000ba0030a */
[----:B------:R2:W-:Y:S01]  /*3900*/  UTCBAR.2CTA.MULTICAST [UR8], URZ, UR12 ;  /* 0x000000ff080073e9 */ /* 0x0005e2000820080c */
[----:B------:R-:W-:Y:S01]  /*3910*/  UMOV UR46, UR18 ;  /* 0x00000012002e7c82 */ /* 0x000fe20008000000 */
[----:B------:R-:W-:Y:S05]  /*3920*/  BRA.U UP0, `(.L_x_72) ;  /* 0xfffffffd00507547 */ /* 0x000fea000b83ffff */
.L_x_69:
[----:B------:R-:W-:Y:S01]  /*3930*/  UIADD3 UR9, UPT, UPT, UR9, 0x70, URZ ;  /* 0x0000007009097890 */ /* 0x000fe2000fffe0ff */
[----:B------:R-:W-:-:S08]  /*3940*/  UMOV UR17, UR16 ;  /* 0x0000001000117c82 */ /* 0x000fd00008000000 */
[----:B------:R4:W-:Y:S01]  /*3950*/  UTCBAR.2CTA.MULTICAST [UR9], URZ, UR11 ;  /* 0x000000ff090073e9 */ /* 0x0009e2000820080b */
[----:B------:R-:W-:Y:S02]  /*3960*/  NOP ;  /* 0x0000000000007918 */ /* 0x000fe40000000000 */
.L_x_67:
[----:B------:R-:W-:Y:S01]  /*3970*/  UIADD3 UR19, UPT, UPT, UR19, 0x1, URZ ;  /* 0x0000000113137890 */ /* 0x000fe2000fffe0ff */
[----:B------:R-:W-:-:S03]  /*3980*/  ISETP.NE.AND P0, PT, R8, 0x2, PT ;  /* 0x000000020800780c */ /* 0x000fc60003f05270 */
[----:B------:R-:W-:Y:S01]  /*3990*/  UISETP.NE.AND UP0, UPT, UR19, 0x4, UPT ;  /* 0x000000041300788c */ /* 0x000fe2000bf05270 */
[----:B-12---:R-:W-:Y:S02]  /*39a0*/  SEL R0, RZ, 0x1, P0 ;  /* 0x00000001ff007807 */ /* 0x006fe40000000000 */
[----:B------:R-:W-:Y:S01]  /*39b0*/  SEL R8, R8, RZ, P0 ;  /* 0x000000ff08087207 */ /* 0x000fe20000000000 */
[----:B------:R-:W-:Y:S01]  /*39c0*/  USEL UR8, URZ, 0x1, UP0 ;  /* 0x00000001ff087887 */ /* 0x000fe20008000000 */
[----:B------:R-:W-:Y:S01]  /*39d0*/  LOP3.LUT R3, R3, R0, RZ, 0x3c, !PT ;  /* 0x0000000003037212 */ /* 0x000fe200078e3cff */
[----:B------:R-:W-:-:S04]  /*39e0*/  USEL UR19, UR19, URZ, UP0 ;  /* 0x000000ff13137287 */ /* 0x000fc80008000000 */
[----:B------:R-:W-:Y:S01]  /*39f0*/  LOP3.LUT R9, R9, UR8, RZ, 0x3c, !PT ;  /* 0x0000000809097c12 */ /* 0x000fe2000f8e3cff */
[----:B------:R-:W-:Y:S07]  /*3a00*/  @P1 BRA `(.L_x_73) ;  /* 0xfffffff800881947 */ /* 0x000fee000383ffff */
[----:B------:R-:W1:Y:S01]  /*3a10*/  S2UR UR6, SR_CgaCtaId ;  /* 0x00000000000679c3 */ /* 0x000e620000008800 */
[----:B------:R-:W-:Y:S01]  /*3a20*/  ELECT P0, URZ, PT ;  /* 0x0000000000ff782f */ /* 0x000fe20003800000 */
[----:B------:R-:W-:Y:S01]  /*3a30*/  HFMA2 R0, -RZ, RZ, 0, 5.9604644775390625e-08 ;  /* 0x00000001ff007431 */ /* 0x000fe200000001ff */
[----:B------:R-:W-:-:S05]  /*3a40*/  UMOV UR8, 0x40 ;  /* 0x0000004000087882 */ /* 0x000fca0000000000 */
[----:B------:R-:W-:Y:S01]  /*3a50*/  UVIRTCOUNT.DEALLOC.SMPOOL 0x80 ;  /* 0x000000800000784c */ /* 0x000fe20000000000 */
[----:B------:R-:W-:Y:S02]  /*3a60*/  UISETP.NE.AND UP0, UPT, UR5, URZ, UPT ;  /* 0x000000ff0500728c */ /* 0x000fe4000bf05270 */
[----:B-1----:R-:W-:-:S09]  /*3a70*/  ULEA UR6, UR6, UR8, 0x18 ;  /* 0x0000000806067291 */ /* 0x002fd2000f8ec0ff */
[----:B------:R1:W-:Y:S01]  /*3a80*/  @P0 STS.U8 [UR6+0x1c], R0 ;  /* 0x00001c00ff000988 */ /* 0x0003e20008000006 */
[----:B------:R-:W-:Y:S05]  /*3a90*/  BRA.U UP0, `(.L_x_74) ;  /* 0x0000000100a07547 */ /* 0x000fea000b800000 */
[----:B------:R-:W-:Y:S01]  /*3aa0*/  UIADD3 UR5, UPT, UPT, UR7, 0x90, URZ ;  /* 0x0000009007057890 */ /* 0x000fe2000fffe0ff */
[----:B------:R-:W-:-:S03]  /*3ab0*/  SHF.L.U32 R3, R9, 0x1f, RZ ;  /* 0x0000001f09037819 */ /* 0x000fc600000006ff */
[----:B------:R-:W-:-:S09]  /*3ac0*/  ULEA UR8, UR19, UR5, 0x3 ;  /* 0x0000000513087291 */ /* 0x000fd2000f8e18ff */
[----:B------:R-:W2:Y:S02]  /*3ad0*/  SYNCS.PHASECHK.TRANS64.TRYWAIT P0, [UR8], R3 ;  /* 0x00000003ff0075a7 */ /* 0x000ea40008001108 */
[----:B--2---:R-:W-:Y:S05]  /*3ae0*/  @!P0 BRA `(.L_x_75) ;  /* 0x0000003000ac8947 */ /* 0x004fea0003800000 */
.L_x_133:
[----:B----4-:R-:W-:-:S04]  /*3af0*/  UIADD3 UR9, UPT, UPT, UR19, 0x1, URZ ;  /* 0x0000000113097890 */ /* 0x010fc8000fffe0ff */
        /* <DEDUP_REMOVED lines=8> */
.L_x_135:
        /* <DEDUP_REMOVED lines=9> */
.L_x_137:
[----:B------:R-:W-:-:S04]  /*3c10*/  UIADD3 UR9, UPT, UPT, UR9, 0x1, URZ ;  /* 0x0000000109097890 */ /* 0x000fc8000fffe0ff */
[----:B------:R-:W-:-:S04]  /*3c20*/  UISETP.NE.AND UP1, UPT, UR9, 0x4, UPT ;  /* 0x000000040900788c */ /* 0x000fc8000bf25270 */
[----:B------:R-:W-:Y:S02]  /*3c30*/  USEL UR8, URZ, 0x1, UP1 ;  /* 0x00000001ff087887 */ /* 0x000fe40008800000 */
[----:B------:R-:W-:-:S04]  /*3c40*/  USEL UR9, UR9, URZ, UP1 ;  /* 0x000000ff09097287 */ /* 0x000fc80008800000 */
[----:B------:R-:W-:Y:S01]  /*3c50*/  ULEA UR9, UR9, UR5, 0x3 ;  /* 0x0000000509097291 */ /* 0x000fe2000f8e18ff */
[----:B-1----:R-:W-:-:S04]  /*3c60*/  LOP3.LUT R3, R2, UR8, RZ, 0x3c, !PT ;  /* 0x0000000802037c12 */ /* 0x002fc8000f8e3cff */
[----:B------:R-:W-:Y:S01]  /*3c70*/  SHF.L.U32 R3, R3, 0x1f, RZ ;  /* 0x0000001f03037819 */ /* 0x000fe200000006ff */
[----:B------:R-:W-:-:S04]  /*3c80*/  IMAD.U32 R0, RZ, RZ, UR9 ;  /* 0x00000009ff007e24 */ /* 0x000fc8000f8e00ff */
[----:B------:R1:W2:Y:S03]  /*3c90*/  SYNCS.PHASECHK.TRANS64.TRYWAIT P0, [R0+URZ], R3 ;  /* 0x00000003000075a7 */ /* 0x0002a600080011ff */
[----:B--2---:R-:W-:Y:S05]  /*3ca0*/  @!P0 NANOSLEEP.SYNCS 0x989680 ;  /* 0x009896800000895d */ /* 0x004fea0003900000 */
[----:B------:R-:W2:Y:S02]  /*3cb0*/  @!P0 SYNCS.PHASECHK.TRANS64 P0, [R0+URZ], R3 ;  /* 0x00000003000085a7 */ /* 0x000ea400080010ff */
[----:B--2---:R-:W-:Y:S05]  /*3cc0*/  @P0 BRA `(.L_x_78) ;  /* 0x0000000000200947 */ /* 0x004fea0003800000 */
.L_x_79:
[----:B--2---:R2:W4:Y:S02]  /*3cd0*/  SYNCS.PHASECHK.TRANS64.TRYWAIT P0, [R0+URZ], R3 ;  /* 0x00000003000075a7 */ /* 0x00452400080011ff */
[----:B----4-:R-:W-:Y:S05]  /*3ce0*/  @!P0 NANOSLEEP.SYNCS 0x989680 ;  /* 0x009896800000895d */ /* 0x010fea0003900000 */
[----:B------:R-:W4:Y:S02]  /*3cf0*/  @!P0 SYNCS.PHASECHK.TRANS64 P0, [R0+URZ], R3 ;  /* 0x00000003000085a7 */ /* 0x000f2400080010ff */
[----:B----4-:R-:W-:Y:S05]  /*3d00*/  @!P0 BRA `(.L_x_79) ;  /* 0xfffffffc00f08947 */ /* 0x010fea000383ffff */
[----:B------:R-:W-:Y:S05]  /*3d10*/  BRA `(.L_x_78) ;  /* 0x00000000000c7947 */ /* 0x000fea0003800000 */
.L_x_74:
[----:B------:R-:W-:-:S04]  /*3d20*/  UIADD3 UR5, UPT, UPT, UR7, 0xd0, URZ ;  /* 0x000000d007057890 */ /* 0x000fc8000fffe0ff */
[----:B------:R-:W-:-:S09]  /*3d30*/  UPRMT UR5, UR4, 0x654, UR5 ;  /* 0x0000065404057896 */ /* 0x000fd20008000005 */
[----:B------:R-:W-:Y:S03]  /*3d40*/  SYNCS.ARRIVE.TRANS64.RED.A1T0 RZ, [UR5], RZ ;  /* 0x000000ffffff79a7 */ /* 0x000fe60008100405 */
.L_x_78:
[----:B-12---:R-:W-:Y:S01]  /*3d50*/  SHF.L.U32 R3, RZ, 0x1f, RZ ;  /* 0x0000001fff037819 */ /* 0x006fe200000006ff */
[----:B------:R-:W-:Y:S01]  /*3d60*/  UIADD3 UR5, UPT, UPT, UR7, 0xd0, URZ ;  /* 0x000000d007057890 */ /* 0x000fe2000fffe0ff */
[----:B------:R-:W-:Y:S02]  /*3d70*/  PLOP3.LUT P0, PT, PT, PT, UP0, 0x80, 0x8 ;  /* 0x000000000008781c */ /* 0x000fe40003f0f008 */
[----:B------:R-:W1:Y:S02]  /*3d80*/  SYNCS.PHASECHK.TRANS64.TRYWAIT P1, [UR7+0xd0], R3 ;  /* 0x0000d003ff0075a7 */ /* 0x000e640008021107 */
[----:B-1----:R-:W-:Y:S09]  /*3d90*/  @!P1 BRA `(.L_x_80) ;  /* 0x0000003000489947 */ /* 0x002ff20003800000 */
.L_x_139:
[----:B------:R-:W-:Y:S01]  /*3da0*/  @!UP0 UPRMT UR5, UR4, 0x654, UR5 ;  /* 0x0000065404058896 */ /* 0x000fe20008000005 */
[----:B------:R-:W-:Y:S02]  /*3db0*/  UMOV UR8, 0xffff ;  /* 0x0000ffff00087882 */ /* 0x000fe40000000000 */
[----:B------:R-:W-:-:S06]  /*3dc0*/  UMOV UR4, 0x1 ;  /* 0x0000000100047882 */ /* 0x000fcc0000000000 */
[----:B------:R-:W-:Y:S01]  /*3dd0*/  @!P0 SYNCS.ARRIVE.TRANS64.RED.A1T0 RZ, [UR5], RZ ;  /* 0x000000ffffff89a7 */ /* 0x000fe20008100405 */
[----:B------:R-:W-:Y:S01]  /*3de0*/  NOP ;  /* 0x0000000000007918 */ /* 0x000fe20000000000 */
[----:B-1----:R-:W1:Y:S01]  /*3df0*/  LDS R0, [UR6+0x14] ;  /* 0x00001406ff007984 */ /* 0x002e620008000800 */
[----:B------:R-:W-:-:S04]  /*3e00*/  ULOP3.LUT UR5, UR21, 0xffff, URZ, 0xc0, !UPT ;  /* 0x0000ffff15057892 */ /* 0x000fc8000f8ec0ff */
[----:B------:R-:W-:-:S04]  /*3e10*/  USHF.R.U32.HI UR5, URZ, 0x5, UR5 ;  /* 0x00000005ff057899 */ /* 0x000fc80008011605 */
[----:B------:R-:W-:Y:S02]  /*3e20*/  USHF.L.U32 UR8, UR8, UR5, URZ ;  /* 0x0000000508087299 */ /* 0x000fe400080006ff */
[----:B------:R-:W-:-:S04]  /*3e30*/  USHF.L.U32 UR4, UR4, UR5, URZ ;  /* 0x0000000504047299 */ /* 0x000fc800080006ff */
[----:B-1----:R-:W-:-:S04]  /*3e40*/  LOP3.LUT R0, R0, UR8, RZ, 0xc0, !PT ;  /* 0x0000000800007c12 */ /* 0x002fc8000f8ec0ff */
[----:B------:R-:W-:-:S13]  /*3e50*/  ISETP.NE.AND P0, PT, R0, UR8, PT ;  /* 0x0000000800007c0c */ /* 0x000fda000bf05270 */
[----:B------:R-:W-:Y:S05]  /*3e60*/  @P0 BRA `(.L_x_81) ;  /* 0x0000000000580947 */ /* 0x000fea0003800000 */
[----:B------:R-:W1:Y:S02]  /*3e70*/  LDS R0, [UR6+0x18] ;  /* 0x00001806ff007984 */ /* 0x000e640008000800 */
[----:B-1----:R-:W-:-:S04]  /*3e80*/  LOP3.LUT R0, R0, UR4, RZ, 0xc0, !PT ;  /* 0x0000000400007c12 */ /* 0x002fc8000f8ec0ff */
[----:B------:R-:W-:-:S13]  /*3e90*/  ISETP.NE.AND P0, PT, R0, UR4, PT ;  /* 0x0000000400007c0c */ /* 0x000fda000bf05270 */
[----:B------:R-:W-:Y:S05]  /*3ea0*/  @P0 BRA `(.L_x_82) ;  /* 0x00000000003c0947 */ /* 0x000fea0003800000 */
[----:B------:R-:W1:Y:S01]  /*3eb0*/  S2R R2, SR_LANEID ;  /* 0x0000000000027919 */ /* 0x000e620000000000 */
[----:B------:R-:W-:Y:S01]  /*3ec0*/  ULOP3.LUT UR8, URZ, UR8, URZ, 0x33, !UPT ;  /* 0x00000008ff087292 */ /* 0x000fe2000f8e33ff */
[----:B------:R-:W-:Y:S01]  /*3ed0*/  LOP3.LUT R4, RZ, UR4, RZ, 0x33, !PT ;  /* 0x00000004ff047c12 */ /* 0x000fe2000f8e33ff */
[----:B------:R-:W-:Y:S02]  /*3ee0*/  VOTEU.ANY UR7, UPT, PT ;  /* 0x0000000000077886 */ /* 0x000fe400038e0100 */
[----:B------:R-:W-:Y:S01]  /*3ef0*/  UFLO.U32 UR7, UR7 ;  /* 0x00000007000772bd */ /* 0x000fe200080e0000 */
[----:B------:R-:W2:Y:S01]  /*3f00*/  REDUX UR4, R4 ;  /* 0x00000000040473c4 */ /* 0x000ea20000000000 */
[----:B------:R-:W-:-:S06]  /*3f10*/  IMAD.U32 R0, RZ, RZ, UR8 ;  /* 0x00000008ff007e24 */ /* 0x000fcc000f8e00ff */
[----:B------:R1:W-:Y:S01]  /*3f20*/  UTCATOMSWS.AND URZ, UR8 ;  /* 0x0000000800ff79e3 */ /* 0x0003e20008000000 */
[----:B------:R-:W3:Y:S01]  /*3f30*/  REDUX UR5, R0 ;  /* 0x00000000000573c4 */ /* 0x000ee20000000000 */
[----:B-1----:R-:W-:Y:S01]  /*3f40*/  ISETP.EQ.U32.AND P0, PT, R2, UR7, PT ;  /* 0x0000000702007c0c */ /* 0x002fe2000bf02070 */
[----:B--2---:R-:W-:Y:S01]  /*3f50*/  IMAD.U32 R2, RZ, RZ, UR4 ;  /* 0x00000004ff027e24 */ /* 0x004fe2000f8e00ff */
[----:B---3--:R-:W-:-:S11]  /*3f60*/  MOV R3, UR5 ;  /* 0x0000000500037c02 */ /* 0x008fd60008000f00 */
[----:B------:R1:W-:Y:S04]  /*3f70*/  @P0 ATOMS.AND RZ, [UR6+0x14], R3 ;  /* 0x00001403ffff098c */ /* 0x0003e8000a800006 */
[----:B------:R1:W-:Y:S01]  /*3f80*/  @P0 ATOMS.AND RZ, [UR6+0x18], R2 ;  /* 0x00001802ffff098c */ /* 0x0003e2000a800006 */
[----:B------:R-:W-:Y:S05]  /*3f90*/  BRA `(.L_x_83) ;  /* 0x0000000000147947 */ /* 0x000fea0003800000 */
.L_x_82:
[----:B------:R-:W-:Y:S02]  /*3fa0*/  MOV R2, 0x3fc0 ;  /* 0x00003fc000027802 */ /* 0x000fe40000000f00 */
[----:B---345:R-:W-:Y:S05]  /*3fb0*/  CALL.REL.NOINC `($__internal_0_$__cuda_sm10x_tcgen05_guardrail_trap_col_being_dealloced_not_returned_by_alloc) ;  /* 0x00000030005c7944 */ /* 0x038fea0003c00000 */
[----:B------:R-:W-:Y:S05]  /*3fc0*/  BRA `(.L_x_83) ;  /* 0x0000000000087947 */ /* 0x000fea0003800000 */
.L_x_81:
[----:B------:R-:W-:Y:S02]  /*3fd0*/  MOV R2, 0x3ff0 ;  /* 0x00003ff000027802 */ /* 0x000fe40000000f00 */
[----:B---345:R-:W-:Y:S05]  /*3fe0*/  CALL.REL.NOINC `($__internal_2_$__cuda_sm10x_tcgen05_guardrail_trap_unallocated_columns_being_dealloced) ;  /* 0x0000003000687944 */ /* 0x038fea0003c00000 */
.L_x_83:
[----:B------:R-:W-:Y:S01]  /*3ff0*/  NOP ;  /* 0x0000000000007918 */ /* 0x000fe20000000000 */
[----:B----4-:R-:W-:Y:S05]  /*4000*/  EXIT ;  /* 0x000000000000794d */ /* 0x010fea0003800000 */
.L_x_54:
[----:B------:R-:W-:-:S09]  /*4010*/  UISETP.NE.OR UP5, UPT, UR10, 0x3, !UP5 ;  /* 0x000000030a00788c */ /* 0x000fd2000efa5670 */
[----:B------:R-:W-:Y:S05]  /*4020*/  BRA.U UP5, `(.L_x_84) ;  /* 0x0000000905c87547 */ /* 0x000fea000b800000 */
[----:B------:R-:W1:Y:S01]  /*4030*/  LDC R0, c[0x0][0xb30] ;  /* 0x0002cc00ff007b82 */ /* 0x000e620000000800 */
[----:B------:R-:W2:Y:S01]  /*4040*/  LDCU.64 UR8, c[0x0][0x888] ;  /* 0x00011100ff0877ac */ /* 0x000ea20008000a00 */
[----:B------:R-:W-:Y:S01]  /*4050*/  IMAD.MOV.U32 R30, RZ, RZ, 0x1 ;  /* 0x00000001ff1e7424 */ /* 0x000fe200078e00ff */
[----:B------:R-:W-:Y:S01]  /*4060*/  CS2R R28, SRZ ;  /* 0x00000000001c7805 */ /* 0x000fe2000001ff00 */
[----:B------:R-:W-:Y:S01]  /*4070*/  IMAD.MOV.U32 R25, RZ, RZ, 0x1000 ;  /* 0x00001000ff197424 */ /* 0x000fe200078e00ff */
[----:B------:R-:W3:Y:S03]  /*4080*/  LDCU.64 UR4, c[0x0][0x890] ;  /* 0x00011200ff0477ac */ /* 0x000ee60008000a00 */
[----:B------:R-:W4:Y:S01]  /*4090*/  LDC R19, c[0x0][0x370] ;  /* 0x0000dc00ff137b82 */ /* 0x000f220000000800 */
[----:B------:R-:W-:Y:S01]  /*40a0*/  UMOV UR6, 0x400 ;  /* 0x0000040000067882 */ /* 0x000fe20000000000 */
[----:B------:R-:W-:-:S02]  /*40b0*/  UPLOP3.LUT UP1, UPT, UPT, UPT, UPT, 0x40, 0x4 ;  /* 0x000000000004789c */ /* 0x000fc40003f2e870 */
[----:B------:R-:W-:-:S04]  /*40c0*/  ULEA UR6, UR37, UR6, 0x18 ;  /* 0x0000000625067291 */ /* 0x000fc8000f8ec0ff */
[----:B------:R-:W4:Y:S01]  /*40d0*/  LDC R2, c[0x0][0xb0c] ;  /* 0x0002c300ff027b82 */ /* 0x000f220000000800 */
[----:B--2---:R-:W-:Y:S02]  /*40e0*/  UISETP.NE.U32.AND UP2, UPT, UR8, URZ, UPT ;  /* 0x000000ff0800728c */ /* 0x004fe4000bf45070 */
[----:B------:R-:W-:Y:S02]  /*40f0*/  UIADD3 UR8, UPT, UPT, UR6, 0x30, URZ ;  /* 0x0000003006087890 */ /* 0x000fe4000fffe0ff */
[----:B---3--:R-:W-:-:S03]  /*4100*/  UISETP.NE.U32.AND UP3, UPT, UR4, URZ, UPT ;  /* 0x000000ff0400728c */ /* 0x008fc6000bf65070 */
[----:B------:R-:W2:Y:S01]  /*4110*/  LDC R18, c[0x0][0xb20] ;  /* 0x0002c800ff127b82 */ /* 0x000ea20000000800 */
[----:B-1----:R-:W-:Y:S01]  /*4120*/  ISETP.NE.AND P1, PT, R0, 0x1, PT ;  /* 0x000000010000780c */ /* 0x002fe20003f25270 */
[----:B------:R-:W-:Y:S02]  /*4130*/  UISETP.NE.AND.EX UP2, UPT, UR9, URZ, UPT, UP2 ;  /* 0x000000ff0900728c */ /* 0x000fe4000bf45320 */
[----:B------:R-:W-:Y:S02]  /*4140*/  UPRMT UR37, UR37, 0x654, UR8 ;  /* 0x0000065425257896 */ /* 0x000fe40008000008 */
[----:B------:R-:W-:Y:S02]  /*4150*/  UISETP.NE.AND.EX UP3, UPT, UR5, URZ, UPT, UP3 ;  /* 0x000000ff0500728c */ /* 0x000fe4000bf65330 */
[----:B------:R-:W1:Y:S08]  /*4160*/  LDC.64 R32, c[0x0][0x348] ;  /* 0x0000d200ff207b82 */ /* 0x000e700000000a00 */
[----:B------:R-:W3:Y:S08]  /*4170*/  LDC.64 R16, c[0x0][0xb10] ;  /* 0x0002c400ff107b82 */ /* 0x000ef00000000a00 */
[----:B------:R-:W1:Y:S08]  /*4180*/  LDC.64 R6, c[0x0][0xb18] ;  /* 0x0002c600ff067b82 */ /* 0x000e700000000a00 */
[----:B------:R-:W1:Y:S08]  /*4190*/  LDC.64 R4, c[0x0][0xb28] ;  /* 0x0002ca00ff047b82 */ /* 0x000e700000000a00 */
[----:B--2-4-:R-:W1:Y:S02]  /*41a0*/  LDC R24, c[0x0][0x374] ;  /* 0x0000dd00ff187b82 */ /* 0x014e640000000800 */
.L_x_92:
[C---:B------:R-:W-:Y:S02]  /*41b0*/  LEA R0, R29.reuse, UR6, 0x3 ;  /* 0x000000061d007c11 */ /* 0x040fe4000f8e18ff */
[----:B------:R-:W-:Y:S02]  /*41c0*/  SHF.L.U32 R3, R28, 0x1f, RZ ;  /* 0x0000001f1c037819 */ /* 0x000fe400000006ff */
[----:B------:R-:W-:Y:S02]  /*41d0*/  LEA R20, R29, UR6, 0x4 ;  /* 0x000000061d147c11 */ /* 0x000fe4000f8e20ff */
[----:B--2---:R-:W2:Y:S02]  /*41e0*/  SYNCS.PHASECHK.TRANS64.TRYWAIT P0, [R0+URZ+0x50], R3 ;  /* 0x00005003000075a7 */ /* 0x004ea400080011ff */
[----:B--2---:R-:W-:Y:S05]  /*41f0*/  @!P0 BRA `(.L_x_85) ;  /* 0x0000002c00488947 */ /* 0x004fea0003800000 */
.L_x_140:
[----:B------:R-:W-:Y:S01]  /*4200*/  ISETP.GE.AND P0, PT, R40, 0x1, PT ;  /* 0x000000012800780c */ /* 0x000fe20003f06270 */
[----:B------:R-:W4:Y:S01]  /*4210*/  LDS.128 R20, [R20+0xe0] ;  /* 0x0000e00014147984 */ /* 0x000f220000000c00 */
[----:B------:R-:W-:Y:S01]  /*4220*/  ISETP.NE.U32.AND P4, PT, RZ, UR4, PT ;  /* 0x00000004ff007c0c */ /* 0x000fe2000bf85070 */
[----:B--2---:R-:W-:Y:S01]  /*4230*/  VIADD R0, R0, 0x60 ;  /* 0x0000006000007836 */ /* 0x004fe20000000000 */
[----:B------:R-:W-:Y:S02]  /*4240*/  SHF.L.U32 R26, R30, 0x1f, RZ ;  /* 0x0000001f1e1a7819 */ /* 0x000fe400000006ff */
[----:B------:R-:W-:Y:S02]  /*4250*/  ISETP.NE.AND.EX P4, PT, RZ, UR5, PT, P4 ;  /* 0x00000005ff007c0c */ /* 0x000fe4000bf85340 */
[----:B------:R-:W-:Y:S01]  /*4260*/  PRMT R0, RZ, 0x654, R0 ;  /* 0x00000654ff007816 */ /* 0x000fe20000000000 */
[----:B------:R-:W-:Y:S01]  /*4270*/  @!PT LDS RZ, [RZ] ;  /* 0x00000000fffff984 */ /* 0x000fe20000000800 */
[----:B------:R-:W-:Y:S01]  /*4280*/  @!PT LDS RZ, [RZ] ;  /* 0x00000000fffff984 */ /* 0x000fe20000000800 */
[----:B------:R-:W-:Y:S01]  /*4290*/  @!PT LDS RZ, [RZ] ;  /* 0x00000000fffff984 */ /* 0x000fe20000000800 */
[----:B------:R-:W-:Y:S01]  /*42a0*/  @!PT LDS RZ, [RZ] ;  /* 0x00000000fffff984 */ /* 0x000fe20000000800 */
[----:B------:R2:W-:Y:S06]  /*42b0*/  MEMBAR.ALL.CTA ;  /* 0x0000000000007992 */ /* 0x0005ec0000008000 */
[----:B--2---:R-:W2:Y:S02]  /*42c0*/  FENCE.VIEW.ASYNC.S ;  /* 0x00000000000073c6 */ /* 0x004ea40000000000 */
[----:B--2---:R2:W-:Y:S01]  /*42d0*/  SYNCS.ARRIVE.TRANS64.RED.A1T0 RZ, [R0+URZ], RZ ;  /* 0x000000ff00ff79a7 */ /* 0x0045e200081004ff */
[----:B----4-:R-:W-:Y:S11]  /*42e0*/  LOP3.LUT P3, RZ, R22, 0x1, RZ, 0xc0, !PT ;  /* 0x0000000116ff7812 */ /* 0x010ff6000786c0ff */
[----:B------:R-:W-:Y:S02]  /*42f0*/  @!UPT UIADD3 URZ, UPT, UPT, URZ, URZ, URZ ;  /* 0x000000fffffff290 */ /* 0x000fe4000fffe0ff */
[----:B------:R-:W-:Y:S02]  /*4300*/  @P3 MOV R13, R20 ;  /* 0x00000014000d3202 */ /* 0x000fe40000000f00 */
[----:B------:R-:W-:Y:S01]  /*4310*/  @P3 LOP3.LUT R8, R21, 0xffff, RZ, 0xc0, !PT ;  /* 0x0000ffff15083812 */ /* 0x000fe200078ec0ff */
[----:B--2---:R-:W-:Y:S06]  /*4320*/  @!P0 BRA `(.L_x_86) ;  /* 0x0000000000a48947 */ /* 0x004fec0003800000 */
[----:B-1----:R-:W-:Y:S01]  /*4330*/  IMAD.HI.U32 R31, R24, R7, RZ ;  /* 0x00000007181f7227 */ /* 0x002fe200078e00ff */
[----:B------:R-:W-:Y:S02]  /*4340*/  ISETP.NE.AND P0, PT, R6, 0x1, PT ;  /* 0x000000010600780c */ /* 0x000fe40003f05270 */
[----:B------:R-:W-:Y:S01]  /*4350*/  ISETP.NE.AND P2, PT, R40, 0x1, PT ;  /* 0x000000012800780c */ /* 0x000fe20003f45270 */
[----:B---3--:R-:W-:Y:S01]  /*4360*/  IMAD.HI.U32 R34, R19, R16, RZ ;  /* 0x0000001013227227 */ /* 0x008fe200078e00ff */
[----:B------:R-:W-:Y:S02]  /*4370*/  SHF.R.U32.HI R31, RZ, R18, R31 ;  /* 0x00000012ff1f7219 */ /* 0x000fe4000001161f */
[----:B------:R-:W-:Y:S01]  /*4380*/  ISETP.NE.AND P5, PT, R2, 0x1, PT ;  /* 0x000000010200780c */ /* 0x000fe20003fa5270 */
[----:B------:R-:W-:Y:S01]  /*4390*/  IMAD.HI.U32 R36, R13, R16, RZ ;  /* 0x000000100d247227 */ /* 0x000fe200078e00ff */
[----:B------:R-:W-:Y:S02]  /*43a0*/  SHF.R.U32.HI R34, RZ, R17, R34 ;  /* 0x00000011ff227219 */ /* 0x000fe40000011622 */
[----:B------:R-:W-:Y:S01]  /*43b0*/  SEL R3, R24, R31, !P0 ;  /* 0x0000001f18037207 */ /* 0x000fe20004000000 */
[C---:B------:R-:W-:Y:S01]  /*43c0*/  IMAD.HI.U32 R31, R8.reuse, R7, RZ ;  /* 0x00000007081f7227 */ /* 0x040fe200078e00ff */
[----:B------:R-:W-:Y:S02]  /*43d0*/  SEL R11, R19, R34, !P5 ;  /* 0x00000022130b7207 */ /* 0x000fe40006800000 */
[----:B------:R-:W-:Y:S01]  /*43e0*/  SHF.R.U32.HI R36, RZ, R17, R36 ;  /* 0x00000011ff247219 */ /* 0x000fe20000011624 */
[----:B------:R-:W-:Y:S01]  /*43f0*/  IMAD.HI.U32 R38, R3, R4, RZ ;  /* 0x0000000403267227 */ /* 0x000fe200078e00ff */
[----:B------:R-:W-:Y:S03]  /*4400*/  SHF.R.U32.HI R31, RZ, R18, R31 ;  /* 0x00000012ff1f7219 */ /* 0x000fe6000001161f */
[----:B------:R-:W-:Y:S01]  /*4410*/  IMAD.HI.U32 R34, R11, R4, RZ ;  /* 0x000000040b227227 */ /* 0x000fe200078e00ff */
[----:B------:R-:W-:Y:S02]  /*4420*/  @P2 SHF.R.U32.HI R3, RZ, R5, R38 ;  /* 0x00000005ff032219 */ /* 0x000fe40000011626 */
[----:B------:R-:W-:Y:S02]  /*4430*/  SEL R9, R8, R31, !P0 ;  /* 0x0000001f08097207 */ /* 0x000fe40004000000 */
[----:B------:R-:W-:Y:S01]  /*4440*/  @P2 SHF.R.U32.HI R11, RZ, R5, R34 ;  /* 0x00000005ff0b2219 */ /* 0x000fe20000011622 */
[C---:B------:R-:W-:Y:S01]  /*4450*/  IMAD R10, R40.reuse, R3, RZ ;  /* 0x00000003280a7224 */ /* 0x040fe200078e02ff */
[----:B------:R-:W-:Y:S01]  /*4460*/  SEL R3, R13, R36, !P5 ;  /* 0x000000240d037207 */ /* 0x000fe20006800000 */
[C---:B------:R-:W-:Y:S03]  /*4470*/  IMAD.HI.U32 R14, R9.reuse, R4, RZ ;  /* 0x00000004090e7227 */ /* 0x040fe600078e00ff */
[----:B------:R-:W-:Y:S01]  /*4480*/  ISETP.GE.AND P0, PT, R9, R10, PT ;  /* 0x0000000a0900720c */ /* 0x000fe20003f06270 */
[C---:B------:R-:W-:Y:S01]  /*4490*/  IMAD R12, R40.reuse, R11, RZ ;  /* 0x0000000b280c7224 */ /* 0x040fe200078e02ff */
[-C--:B------:R-:W-:Y:S04]  /*44a0*/  SHF.R.U32.HI R14, RZ, R5.reuse, R14 ;  /* 0x00000005ff0e7219 */ /* 0x080fe8000001160e */
[----:B------:R-:W-:Y:S02]  /*44b0*/  ISETP.GE.OR P0, PT, R3, R12, P0 ;  /* 0x0000000c0300720c */ /* 0x000fe40000706670 */
[----:B------:R-:W-:Y:S05]  /*44c0*/  SEL R15, R9, R14, !P2 ;  /* 0x0000000e090f7207 */ /* 0x000fea0005000000 */
[----:B------:R-:W-:Y:S04]  /*44d0*/  IMAD.MOV R14, RZ, RZ, -R15 ;  /* 0x000000ffff0e7224 */ /* 0x000fe800078e0a0f */
[----:B------:R-:W-:Y:S02]  /*44e0*/  IMAD R14, R40, R14, R9 ;  /* 0x0000000e280e7224 */ /* 0x000fe400078e0209 */
[C---:B------:R-:W-:Y:S05]  /*44f0*/  @!P0 IMAD.HI.U32 R10, R3.reuse, R4, RZ ;  /* 0x00000004030a8227 */ /* 0x040fea00078e00ff */
[----:B------:R-:W-:Y:S04]  /*4500*/  @!P0 SHF.R.U32.HI R10, RZ, R5, R10 ;  /* 0x00000005ff0a8219 */ /* 0x000fe8000001160a */
[----:B------:R-:W-:Y:S01]  /*4510*/  @!P0 SEL R0, R3, R10, !P2 ;  /* 0x0000000a03008207 */ /* 0x000fe20005000000 */
[----:B------:R-:W-:Y:S03]  /*4520*/  IMAD.MOV R10, RZ, RZ, -R3 ;  /* 0x000000ffff0a7224 */ /* 0x000fe600078e0a03 */
[----:B------:R-:W-:Y:S01]  /*4530*/  @!P0 IADD3 R15, PT, PT, R15, -R0, RZ ;  /* 0x800000000f0f8210 */ /* 0x000fe20007ffe0ff */
[----:B------:R-:W-:Y:S01]  /*4540*/  @!P0 IMAD R0, R11, R14, R0 ;  /* 0x0000000e0b008224 */ /* 0x000fe200078e0200 */
[----:B------:R-:W-:Y:S01]  /*4550*/  IADD3 R11, PT, PT, -R9, RZ, RZ ;  /* 0x000000ff090b7210 */ /* 0x000fe20007ffe1ff */
[----:B------:R-:W-:Y:S02]  /*4560*/  IMAD R13, R2, R10, R13 ;  /* 0x0000000a020d7224 */ /* 0x000fe400078e020d */
[----:B------:R-:W-:Y:S02]  /*4570*/  @!P0 IMAD R9, R15, R40, R3 ;  /* 0x000000280f098224 */ /* 0x000fe400078e0203 */
[----:B------:R-:W-:Y:S02]  /*4580*/  @!P0 IMAD.MOV.U32 R3, RZ, RZ, R0 ;  /* 0x000000ffff038224 */ /* 0x000fe400078e0000 */
[----:B------:R-:W-:Y:S02]  /*4590*/  IMAD R8, R6, R11, R8 ;  /* 0x0000000b06087224 */ /* 0x000fe400078e0208 */
[----:B------:R-:W-:Y:S02]  /*45a0*/  IMAD R13, R3, R2, R13 ;  /* 0x00000002030d7224 */ /* 0x000fe400078e020d */
[----:B------:R-:W-:Y:S02]  /*45b0*/  IMAD R8, R9, R6, R8 ;  /* 0x0000000609087224 */ /* 0x000fe400078e0208 */
.L_x_86:
[----:B------:R-:W-:Y:S05]  /*45c0*/  BRA.U UP1, `(.L_x_87) ;  /* 0x0000000101107547 */ /* 0x000fea000b800000 */
[----:B------:R-:W-:Y:S04]  /*45d0*/  MOV R0, UR7 ;  /* 0x0000000700007c02 */ /* 0x000fe80008000f00 */
[----:B------:R-:W-:Y:S04]  /*45e0*/  SHF.L.U32 R3, R0, 0x1f, RZ ;  /* 0x0000001f00037819 */ /* 0x000fe800000006ff */
[----:B------:R-:W2:Y:S02]  /*45f0*/  SYNCS.PHASECHK.TRANS64.TRYWAIT P0, [UR6+0x48], R3 ;  /* 0x00004803ff0075a7 */ /* 0x000ea40008001106 */
[----:B--2---:R-:W-:Y:S05]  /*4600*/  @!P0 BRA `(.L_x_88) ;  /* 0x0000002800588947 */ /* 0x004fea0003800000 */
.L_x_87:
[----:B------:R-:W-:Y:S05]  /*4610*/  BRA.U !UP3, `(.L_x_89) ;  /* 0x000000010b347547 */ /* 0x000fea000b800000 */
[----:B------:R-:W-:Y:S01]  /*4620*/  UPLOP3.LUT UP0, UPT, UPT, UPT, UP2, 0x80, 0x8 ;  /* 0x000000000008789c */ /* 0x000fe20003f0f020 */
[----:B--2---:R-:W-:Y:S02]  /*4630*/  HFMA2 R0, -RZ, RZ, 0, 5.9604644775390625e-08 ;  /* 0x00000001ff007431 */ /* 0x004fe400000001ff */
[----:B------:R-:W-:Y:S03]  /*4640*/  IMAD.MOV.U32 R95, RZ, RZ, 0x1 ;  /* 0x00000001ff5f7424 */ /* 0x000fe600078e00ff */
[----:B------:R-:W-:Y:S05]  /*4650*/  PLOP3.LUT P0, PT, PT, PT, UP0, 0x80, 0x8 ;  /* 0x000000000008781c */ /* 0x000fea0003f0f008 */
[----:B------:R-:W2:Y:S01]  /*4660*/  @UP0 LDCU.64 UR10, c[0x0][0x888] ;  /* 0x00011100ff0a07ac */ /* 0x000ea20008000a00 */
[----:B------:R-:W-:Y:S07]  /*4670*/  @UP0 UIMAD UR8, UR36, UR4, URZ ;  /* 0x00000004240802a4 */ /* 0x000fee000f8e02ff */
[----:B------:R-:W-:Y:S01]  /*4680*/  @!P0 PRMT R95, R0, 0x7610, R95 ;  /* 0x00007610005f8816 */ /* 0x000fe2000000005f */
[----:B--2---:R-:W-:Y:S03]  /*4690*/  @UP0 UIMAD.WIDE UR10, UR8, 0x4, UR10 ;  /* 0x00000004080a08a5 */ /* 0x004fe6000f8e020a */
[----:B------:R-:W2:Y:S03]  /*46a0*/  @!UP0 LDCU UR8, c[0x0][0x880] ;  /* 0x00011000ff0887ac */ /* 0x000ea60008000800 */
[----:B------:R-:W-:Y:S01]  /*46b0*/  IMAD.U32 R10, RZ, RZ, UR10 ;  /* 0x0000000aff0a7e24 */ /* 0x000fe2000f8e00ff */
[----:B------:R-:W-:Y:S05]  /*46c0*/  MOV R11, UR11 ;  /* 0x0000000b000b7c02 */ /* 0x000fea0008000f00 */
[----:B-----5:R4:W5:Y:S02]  /*46d0*/  @P0 LDG.E R49, desc[UR40][R10.64] ;  /* 0x000000280a310981 */ /* 0x020964000c1e1900 */
[----:B--2-4-:R-:W-:Y:S07]  /*46e0*/  @!P0 IMAD.U32 R49, RZ, RZ, UR8 ;  /* 0x00000008ff318e24 */ /* 0x014fee000f8e00ff */
.L_x_89:
[----:B-----5:R-:W-:Y:S01]  /*46f0*/  @!P4 FSETP.EQ.AND P5, PT, R49, RZ, PT ;  /* 0x000000ff3100c20b */ /* 0x020fe20003fa2000 */
[----:B------:R-:W-:Y:S01]  /*4700*/  @!UPT UIADD3 URZ, UPT, UPT, URZ, URZ, URZ ;  /* 0x000000fffffff290 */ /* 0x000fe2000fffe0ff */
[----:B------:R-:W-:Y:S11]  /*4710*/  @!P4 BRA `(.L_x_90) ;  /* 0x000000000014c947 */ /* 0x000ff60003800000 */
[----:B------:R-:W-:Y:S02]  /*4720*/  LOP3.LUT P0, RZ, R95, 0xff, RZ, 0xc0, !PT ;  /* 0x000000ff5fff7812 */ /* 0x000fe4000780c0ff */
[----:B------:R-:W-:Y:S04]  /*4730*/  PLOP3.LUT P5, PT, PT, PT, UP0, 0x80, 0x8 ;  /* 0x000000000008781c */ /* 0x000fe80003faf008 */
[----:B------:R-:W-:Y:S07]  /*4740*/  PLOP3.LUT P5, PT, P5, PT, PT, 0x8, 0x80 ;  /* 0x000000000080781c */ /* 0x000fee0002fae170 */
[----:B------:R-:W-:Y:S11]  /*4750*/  @P0 FSETP.EQ.AND P5, PT, R49, RZ, PT ;  /* 0x000000ff3100020b */ /* 0x000ff60003fa2000 */
[----:B------:R-:W-:Y:S02]  /*4760*/  @!UPT UIADD3 URZ, UPT, UPT, URZ, URZ, URZ ;  /* 0x000000fffffff290 */ /* 0x000fe4000fffe0ff */
.L_x_90:
[----:B------:R-:W4:Y:S01]  /*4770*/  SYNCS.PHASECHK.TRANS64.TRYWAIT P4, [UR6+0x38], R26 ;  /* 0x0000381aff0075a7 */ /* 0x000f220008081106 */
[----:B------:R-:W-:Y:S01]  /*4780*/  @P3 SHF.R.U32.HI R27, RZ, 0x10, R21 ;  /* 0x00000010ff1b3819 */ /* 0x000fe20000011615 */
[----:B------:R-:W-:Y:S01]  /*4790*/  VIADD R29, R29, 0x1 ;  /* 0x000000011d1d7836 */ /* 0x000fe20000000000 */
[----:B------:R-:W5:Y:S08]  /*47a0*/  LDC.64 R14, c[0x0][0xb10] ;  /* 0x0002c400ff0e7b82 */ /* 0x000f700000000a00 */
[----:B------:R-:W1:Y:S08]  /*47b0*/  LDC.64 R10, c[0x0][0xb18] ;  /* 0x0002c600ff0a7b82 */ /* 0x000e700000000a00 */
[----:B--2---:R-:W2:Y:S08]  /*47c0*/  @!P1 LDC R0, c[0x0][0xb20] ;  /* 0x0002c800ff009b82 */ /* 0x004eb00000000800 */
[----:B------:R-:W3:Y:S01]  /*47d0*/  @!P1 LDC R3, c[0x0][0xb0c] ;  /* 0x0002c300ff039b82 */ /* 0x000ee20000000800 */
[----:B-----5:R-:W-:Y:S05]  /*47e0*/  @!P1 IMAD.HI.U32 R14, R13, R14, RZ ;  /* 0x0000000e0d0e9227 */ /* 0x020fea00078e00ff */
[----:B------:R-:W-:Y:S01]  /*47f0*/  @!P1 SHF.R.U32.HI R14, RZ, R15, R14 ;  /* 0x0000000fff0e9219 */ /* 0x000fe2000001160e */
[----:B-1----:R-:W-:Y:S01]  /*4800*/  @!P1 IMAD.HI.U32 R11, R8, R11, RZ ;  /* 0x0000000b080b9227 */ /* 0x002fe200078e00ff */
[----:B------:R-:W-:Y:S04]  /*4810*/  @!P1 ISETP.NE.AND P0, PT, R10, 0x1, PT ;  /* 0x000000010a00980c */ /* 0x000fe80003f05270 */
[----:B--2---:R-:W-:Y:S02]  /*4820*/  @!P1 SHF.R.U32.HI R9, RZ, R0, R11 ;  /* 0x00000000ff099219 */ /* 0x004fe4000001160b */
[----:B---3--:R-:W-:Y:S02]  /*4830*/  @!P1 ISETP.NE.AND P2, PT, R3, 0x1, PT ;  /* 0x000000010300980c */ /* 0x008fe40003f45270 */
[----:B------:R-:W-:Y:S02]  /*4840*/  @!P1 SEL R9, R8, R9, !P0 ;  /* 0x0000000908099207 */ /* 0x000fe40004000000 */
[----:B------:R-:W-:Y:S02]  /*4850*/  ELECT P0, URZ, PT ;  /* 0x0000000000ff782f */ /* 0x000fe40003800000 */
[----:B------:R-:W-:Y:S05]  /*4860*/  @!P1 SEL R14, R13, R14, !P2 ;  /* 0x0000000e0d0e9207 */ /* 0x000fea0005000000 */
[----:B------:R-:W-:Y:S02]  /*4870*/  @!P1 IMAD.IADD R0, R9, 0x1, -R14 ;  /* 0x0000000109009824 */ /* 0x000fe400078e0a0e */
[----:B------:R-:W-:Y:S02]  /*4880*/  @!P1 IMAD.IADD R9, R14, 0x1, -R9 ;  /* 0x000000010e099824 */ /* 0x000fe400078e0a09 */
[----:B------:R-:W-:Y:S02]  /*4890*/  @!P1 IMAD R13, R0, R3, R13 ;  /* 0x00000003000d9224 */ /* 0x000fe400078e020d */
[----:B------:R-:W-:Y:S01]  /*48a0*/  @!P1 IMAD R8, R9, R10, R8 ;  /* 0x0000000a09089224 */ /* 0x000fe200078e0208 */
[----:B----4-:R-:W-:Y:S06]  /*48b0*/  @!P4 BRA `(.L_x_91) ;  /* 0x0000002400c4c947 */ /* 0x010fec0003800000 */
.L_x_143:
[----:B------:R-:W-:Y:S01]  /*48c0*/  PLOP3.LUT P5, PT, P5, P0, PT, 0xf2, 0x2f ;  /* 0x00000000002f781c */ /* 0x000fe20002fa1e72 */
[----:B------:R-:W-:Y:S01]  /*48d0*/  UMOV UR14, 0x0 ;  /* 0x00000000000e7882 */ /* 0x000fe20000000000 */
[----:B------:R-:W-:Y:S01]  /*48e0*/  LOP3.LUT R30, R30, 0x1, RZ, 0x3c, !PT ;  /* 0x000000011e1e7812 */ /* 0x000fe200078e3cff */
[----:B------:R-:W-:Y:S01]  /*48f0*/  UMOV UR15, 0x10000000 ;  /* 0x10000000000f7882 */ /* 0x000fe20000000000 */
[----:B------:R-:W-:Y:S01]  /*4900*/  UMOV UR12, UR36 ;  /* 0x00000024000c7c82 */ /* 0x000fe20008000000 */
[----:B------:R-:W-:Y:S08]  /*4910*/  @P3 R2UR UR36, R27 ;  /* 0x000000001b2432ca */ /* 0x000ff000000e0000 */
[----:B-1----:R-:W-:Y:S01]  /*4920*/  @!P5 IADD3 R3, P0, PT, R32, 0x580, RZ ;  /* 0x000005802003d810 */ /* 0x002fe20007f1e0ff */
[----:B------:R-:W-:Y:S01]  /*4930*/  @!P5 IMAD.SHL.U32 R94, R94, 0x40, RZ ;  /* 0x000000405e5ed824 */ /* 0x000fe200078e00ff */
[----:B------:R-:W-:Y:S01]  /*4940*/  VOTEU.ALL UP1, P5 ;  /* 0x0000000000ff7886 */ /* 0x000fe20002820000 */
[----:B------:R-:W-:Y:S01]  /*4950*/  @!P5 IMAD.SHL.U32 R93, R93, 0x40, RZ ;  /* 0x000000405d5dd824 */ /* 0x000fe200078e00ff */
[----:B------:R-:W-:Y:S01]  /*4960*/  @!P5 R2UR UR9, R3 ;  /* 0x000000000309d2ca */ /* 0x000fe200000e0000 */
[----:B------:R-:W-:Y:S01]  /*4970*/  @!P5 IMAD.X R0, RZ, RZ, R33, P0 ;  /* 0x000000ffff00d224 */ /* 0x000fe200000e0621 */
[----:B------:R-:W-:Y:S01]  /*4980*/  @!P5 R2UR UR10, R94 ;  /* 0x000000005e0ad2ca */ /* 0x000fe200000e0000 */
[----:B------:R-:W-:Y:S01]  /*4990*/  IMAD.IADD R94, R8, 0x1, R81 ;  /* 0x00000001085e7824 */ /* 0x000fe200078e0251 */
[----:B------:R-:W-:Y:S01]  /*49a0*/  @!P5 R2UR UR11, R93 ;  /* 0x000000005d0bd2ca */ /* 0x000fe200000e0000 */
[----:B------:R-:W-:Y:S01]  /*49b0*/  IMAD.IADD R93, R13, 0x1, R92 ;  /* 0x000000010d5d7824 */ /* 0x000fe200078e025c */
[----:B------:R-:W-:Y:S02]  /*49c0*/  @!P5 R2UR UR8, R0 ;  /* 0x000000000008d2ca */ /* 0x000fe400000e0000 */
[C---:B------:R-:W-:Y:S04]  /*49d0*/  ISETP.NE.AND P0, PT, R29.reuse, 0x2, PT ;  /* 0x000000021d00780c */ /* 0x040fe80003f05270 */
[----:B------:R-:W-:Y:S01]  /*49e0*/  SEL R3, RZ, 0x1, P0 ;  /* 0x00000001ff037807 */ /* 0x000fe20000000000 */
[----:B------:R-:W-:Y:S01]  /*49f0*/  IMAD.U32 R10, RZ, RZ, UR9 ;  /* 0x00000009ff0a7e24 */ /* 0x000fe2000f8e00ff */
[----:B------:R-:W-:Y:S01]  /*4a00*/  @!UP1 UIADD3 UR9, UPT, UPT, UR6, 0x30, URZ ;  /* 0x0000003006099890 */ /* 0x000fe2000fffe0ff */
[----:B------:R-:W-:Y:S02]  /*4a10*/  SEL R29, R29, RZ, P0 ;  /* 0x000000ff1d1d7207 */ /* 0x000fe40000000000 */
[----:B------:R-:W-:Y:S02]  /*4a20*/  LOP3.LUT R28, R28, R3, RZ, 0x3c, !PT ;  /* 0x000000031c1c7212 */ /* 0x000fe400078e3cff */
[----:B------:R-:W-:Y:S01]  /*4a30*/  IMAD.U32 R11, RZ, RZ, UR8 ;  /* 0x00000008ff0b7e24 */ /* 0x000fe2000f8e00ff */
[----:B------:R-:W-:Y:S01]  /*4a40*/  @!P5 R2UR UR16, R10 ;  /* 0x000000000a10d2ca */ /* 0x000fe200000e0000 */
[----:B------:R-:W-:Y:S01]  /*4a50*/  @!UP1 UIADD3 UR8, UPT, UPT, UR6, 0x200, URZ ;  /* 0x0000020006089890 */ /* 0x000fe2000fffe0ff */
[----:B------:R-:W-:Y:S02]  /*4a60*/  VOTEU.ALL UP1, P5 ;  /* 0x0000000000ff7886 */ /* 0x000fe40002820000 */
[----:B------:R-:W-:Y:S11]  /*4a70*/  @!P5 R2UR UR17, R11 ;  /* 0x000000000b11d2ca */ /* 0x000ff600000e0000 */
[----:B------:R-:W-:Y:S02]  /*4a80*/  @!UPT UIADD3 URZ, UPT, UPT, URZ, URZ, URZ ;  /* 0x000000fffffff290 */ /* 0x000fe4000fffe0ff */
[----:B------:R2:W-:Y:S01]  /*4a90*/  @!UP1 UTMALDG.3D [UR8], [UR16], desc[UR14] ;  /* 0x00000e08100095b4 */ /* 0x0005e20008011000 */
[----:B------:R2:W-:Y:S01]  /*4aa0*/  @!P5 SYNCS.ARRIVE.TRANS64.RED.A0TR RZ, [UR6+0x30], R25 ;  /* 0x00003019ffffd9a7 */ /* 0x0005e20008300406 */
[----:B------:R-:W-:Y:S01]  /*4ab0*/  UPLOP3.LUT UP1, UPT, UPT, UPT, UPT, 0x80, 0x8 ;  /* 0x000000000008789c */ /* 0x000fe20003f2f070 */
[----:B------:R-:W-:Y:S01]  /*4ac0*/  SYNCS.ARRIVE.TRANS64.RED.A1T0 RZ, [UR37], RZ ;  /* 0x000000ffffff79a7 */ /* 0x000fe20008100425 */
[----:B------:R-:W-:Y:S09]  /*4ad0*/  @P3 BRA `(.L_x_92) ;  /* 0xfffffff400b43947 */ /* 0x000ff2000383ffff */
[----:B------:R-:W-:Y:S07]  /*4ae0*/  MOV R0, UR6 ;  /* 0x0000000600007c02 */ /* 0x000fee0008000f00 */
.L_x_93:
[----:B-1----:R-:W-:-:S04]  /*4af0*/  SHF.L.U32 R3, R30, 0x1f, RZ ;  /* 0x0000001f1e037819 */ /* 0x002fc800000006ff */
[----:B------:R1:W3:Y:S03]  /*4b00*/  SYNCS.PHASECHK.TRANS64.TRYWAIT P0, [R0+URZ+0x38], R3 ;  /* 0x00003803000075a7 */ /* 0x0002e600080011ff */
[----:B---3--:R-:W-:Y:S05]  /*4b10*/  @!P0 NANOSLEEP.SYNCS 0x989680 ;  /* 0x009896800000895d */ /* 0x008fea0003900000 */
[----:B------:R-:W3:Y:S02]  /*4b20*/  @!P0 SYNCS.PHASECHK.TRANS64 P0, [R0+URZ+0x38], R3 ;  /* 0x00003803000085a7 */ /* 0x000ee400080010ff */
[----:B--23--:R-:W-:Y:S05]  /*4b30*/  @P0 EXIT ;  /* 0x000000000000094d */ /* 0x00cfea0003800000 */
[----:B------:R-:W-:Y:S05]  /*4b40*/  BRA `(.L_x_93) ;  /* 0xfffffffc00e87947 */ /* 0x000fea000383ffff */
.L_x_84:
[----:B------:R-:W-:-:S06]  /*4b50*/  UISETP.GE.AND UP1, UPT, UR10, 0x4, UPT ;  /* 0x000000040a00788c */ /* 0x000fcc000bf26270 */
[----:B------:R-:W-:-:S13]  /*4b60*/  PLOP3.LUT P0, PT, PT, PT, UP1, 0x80, 0x8 ;  /* 0x000000000008781c */ /* 0x000fda0003f0f018 */
[----:B------:R-:W-:Y:S05]  /*4b70*/  @!P0 EXIT ;  /* 0x000000000000894d */ /* 0x000fea0003800000 */
[----:B------:R-:W-:Y:S01]  /*4b80*/  BAR.SYNC.DEFER_BLOCKING 0x6, 0xa0 ;  /* 0x0182800000007b1d */ /* 0x000fe20000010000 */
[C---:B------:R-:W-:Y:S01]  /*4b90*/  IMAD.SHL.U32 R4, R103.reuse, 0x40, RZ ;  /* 0x0000004067047824 */ /* 0x040fe200078e00ff */
[----:B------:R-:W-:Y:S01]  /*4ba0*/  SHF.R.U32.HI R3, RZ, 0x1, R103 ;  /* 0x00000001ff037819 */ /* 0x000fe20000011667 */
[----:B------:R-:W-:Y:S01]  /*4bb0*/  IMAD.SHL.U32 R105, R106, 0x800, RZ ;  /* 0x000008006a697824 */ /* 0x000fe200078e00ff */
[----:B------:R-:W-:Y:S01]  /*4bc0*/  CS2R R108, SRZ ;  /* 0x00000000006c7805 */ /* 0x000fe2000001ff00 */
[C---:B------:R-:W-:Y:S01]  /*4bd0*/  IMAD.U32 R47, R103.reuse, 0x10000, RZ ;  /* 0x00010000672f7824 */ /* 0x040fe200078e00ff */
[----:B------:R-:W-:Y:S01]  /*4be0*/  UMOV UR43, 0x400 ;  /* 0x00000400002b7882 */ /* 0x000fe20000000000 */
[C---:B------:R-:W-:Y:S01]  /*4bf0*/  LOP3.LUT R2, R4.reuse, 0x180, RZ, 0xc0, !PT ;  /* 0x0000018004027812 */ /* 0x040fe200078ec0ff */
[----:B------:R-:W-:Y:S01]  /*4c00*/  ULEA UR43, UR37, UR43, 0x18 ;  /* 0x0000002b252b7291 */ /* 0x000fe2000f8ec0ff */
[----:B------:R-:W1:Y:S01]  /*4c10*/  LDC R101, c[0x0][0x370] ;  /* 0x0000dc00ff657b82 */ /* 0x000e620000000800 */
[----:B------:R-:W-:Y:S01]  /*4c20*/  LOP3.LUT R4, R4, 0x640, RZ, 0xc0, !PT ;  /* 0x0000064004047812 */ /* 0x000fe200078ec0ff */
[----:B------:R-:W-:Y:S01]  /*4c30*/  IMAD.MOV.U32 R44, RZ, RZ, RZ ;  /* 0x000000ffff2c7224 */ /* 0x000fe200078e00ff */
[----:B------:R-:W-:Y:S01]  /*4c40*/  LOP3.LUT R3, R2, 0x20, R3, 0xf8, !PT ;  /* 0x0000002002037812 */ /* 0x000fe200078ef803 */
[----:B------:R-:W-:Y:S01]  /*4c50*/  IMAD.SHL.U32 R2, R103, 0x8, RZ ;  /* 0x0000000867027824 */ /* 0x000fe200078e00ff */
[----:B------:R-:W-:Y:S01]  /*4c60*/  LOP3.LUT R105, R4, 0x800, R105, 0xf8, !PT ;  /* 0x0000080004697812 */ /* 0x000fe200078ef869 */
[----:B------:R-:W-:Y:S01]  /*4c70*/  UIADD3 UR4, UPT, UPT, UR43, 0x1200, URZ ;  /* 0x000012002b047890 */ /* 0x000fe2000fffe0ff */
[----:B------:R-:W-:Y:S01]  /*4c80*/  IMAD.MOV.U32 R110, RZ, RZ, RZ ;  /* 0x000000ffff6e7224 */ /* 0x000fe200078e00ff */
[----:B------:R-:W2:Y:S01]  /*4c90*/  LDC R42, c[0x0][0xb0c] ;  /* 0x0002c300ff2a7b82 */ /* 0x000ea20000000800 */
[----:B------:R-:W-:Y:S01]  /*4ca0*/  LOP3.LUT R4, R3, 0x30, R2, 0x78, !PT ;  /* 0x0000003003047812 */ /* 0x000fe200078e7802 */
[----:B------:R-:W-:Y:S01]  /*4cb0*/  IMAD.SHL.U32 R2, R106, 0x200000, RZ ;  /* 0x002000006a027824 */ /* 0x000fe200078e00ff */
[----:B------:R-:W3:Y:S01]  /*4cc0*/  LDCU.64 UR46, c[0x0][0x348] ;  /* 0x00006900ff2e77ac */ /* 0x000ee20008000a00 */
[----:B------:R-:W-:Y:S01]  /*4cd0*/  IMAD.SHL.U32 R3, R103, 0x10, RZ ;  /* 0x0000001067037824 */ /* 0x000fe200078e00ff */
[----:B------:R-:W-:Y:S01]  /*4ce0*/  LOP3.LUT R105, R105, R4, RZ, 0xfc, !PT ;  /* 0x0000000469697212 */ /* 0x000fe200078efcff */
[----:B------:R-:W-:Y:S01]  /*4cf0*/  IMAD.MOV.U32 R114, RZ, RZ, RZ ;  /* 0x000000ffff727224 */ /* 0x000fe200078e00ff */
[----:B------:R-:W4:Y:S01]  /*4d00*/  LDS R0, [UR43+0x100] ;  /* 0x0001002bff007984 */ /* 0x000f220008000800 */
[----:B------:R-:W1:Y:S01]  /*4d10*/  LDC R100, c[0x0][0xb20] ;  /* 0x0002c800ff647b82 */ /* 0x000e620000000800 */
[----:B------:R-:W-:Y:S01]  /*4d20*/  LOP3.LUT R2, R2, 0x200000, RZ, 0xc0, !PT ;  /* 0x0020000002027812 */ /* 0x000fe200078ec0ff */
[----:B------:R-:W-:Y:S01]  /*4d30*/  VIADD R104, R105, UR43 ;  /* 0x0000002b69687c36 */ /* 0x000fe20008000000 */
[----:B------:R-:W-:Y:S01]  /*4d40*/  LOP3.LUT R3, R3, 0x20, RZ, 0xc0, !PT ;  /* 0x0000002003037812 */ /* 0x000fe200078ec0ff */
[----:B------:R-:W-:Y:S01]  /*4d50*/  IMAD.U32 R111, RZ, RZ, UR4 ;  /* 0x00000004ff6f7e24 */ /* 0x000fe2000f8e00ff */
[----:B------:R-:W-:Y:S01]  /*4d60*/  LOP3.LUT R47, R2, 0x400000, R47, 0xf8, !PT ;  /* 0x00400000022f7812 */ /* 0x000fe200078ef82f */
[----:B------:R-:W1:Y:S01]  /*4d70*/  LDCU.64 UR38, c[0x0][0x888] ;  /* 0x00011100ff2677ac */ /* 0x000e620008000a00 */
[----:B------:R-:W-:Y:S01]  /*4d80*/  IADD3 R104, PT, PT, -R3, 0x200, R104 ;  /* 0x0000020003687810 */ /* 0x000fe20007ffe168 */
[----:B------:R-:W1:Y:S01]  /*4d90*/  LDC R41, c[0x0][0xb30] ;  /* 0x0002cc00ff297b82 */ /* 0x000e620000000800 */
[----:B------:R-:W-:-:S07]  /*4da0*/  UIADD3 UR42, UPT, UPT, UR43, 0x200, URZ ;  /* 0x000002002b2a7890 */ /* 0x000fce000fffe0ff */
[----:B------:R-:W1:Y:S08]  /*4db0*/  LDC.64 R90, c[0x0][0xb10] ;  /* 0x0002c400ff5a7b82 */ /* 0x000e700000000a00 */
[----:B------:R-:W1:Y:S08]  /*4dc0*/  LDC.64 R38, c[0x0][0xb18] ;  /* 0x0002c600ff267b82 */ /* 0x000e700000000a00 */
[----:B------:R-:W1:Y:S01]  /*4dd0*/  LDC.64 R86, c[0x0][0x888] ;  /* 0x00022200ff567b82 */ /* 0x000e620000000a00 */
[----:B----4-:R-:W-:-:S07]  /*4de0*/  IMAD.IADD R47, R0, 0x1, R47 ;  /* 0x00000001002f7824 */ /* 0x010fce00078e022f */
[----:B------:R-:W4:Y:S08]  /*4df0*/  LDC.64 R36, c[0x0][0xb28] ;  /* 0x0002ca00ff247b82 */ /* 0x000f300000000a00 */
[----:B------:R-:W1:Y:S08]  /*4e00*/  LDC.64 R88, c[0x0][0x890] ;  /* 0x00022400ff587b82 */ /* 0x000e700000000a00 */
[----:B------:R-:W1:Y:S08]  /*4e10*/  LDC.64 R84, c[0x0][0x8b0] ;  /* 0x00022c00ff547b82 */ /* 0x000e700000000a00 */
[----:B------:R-:W1:Y:S08]  /*4e20*/  LDC.64 R82, c[0x0][0x8a8] ;  /* 0x00022a00ff527b82 */ /* 0x000e700000000a00 */
[----:B--23--:R-:W1:Y:S02]  /*4e30*/  LDC R102, c[0x0][0x374] ;  /* 0x0000dd00ff667b82 */ /* 0x00ce640000000800 */
.L_x_111:
[C---:B------:R-:W-:Y:S02]  /*4e40*/  LEA R0, R114.reuse, UR43, 0x3 ;  /* 0x0000002b72007c11 */ /* 0x040fe4000f8e18ff */
[----:B------:R-:W-:Y:S02]  /*4e50*/  SHF.L.U32 R3, R109, 0x1f, RZ ;  /* 0x0000001f6d037819 */ /* 0x000fe400000006ff */
[----:B------:R-:W-:Y:S02]  /*4e60*/  LEA R16, R114, UR43, 0x4 ;  /* 0x0000002b72107c11 */ /* 0x000fe4000f8e20ff */
[----:B--2---:R-:W2:Y:S02]  /*4e70*/  SYNCS.PHASECHK.TRANS64.TRYWAIT P0, [R0+URZ+0x50], R3 ;  /* 0x00005003000075a7 */ /* 0x004ea400080011ff */
[----:B--23--:R-:W-:Y:S05]  /*4e80*/  @!P0 BRA `(.L_x_94) ;  /* 0x0000002000688947 */ /* 0x00cfea0003800000 */
.L_x_144:
[----:B------:R-:W3:Y:S01]  /*4e90*/  LDC.64 R12, c[0x0][0xb10] ;  /* 0x0002c400ff0c7b82 */ /* 0x000ee20000000a00 */
[----:B------:R-:W4:Y:S01]  /*4ea0*/  LDS.128 R16, [R16+0xe0] ;  /* 0x0000e00010107984 */ /* 0x000f220000000c00 */
[----:B-1----:R-:W-:Y:S01]  /*4eb0*/  ISETP.NE.AND P1, PT, R41, 0x1, PT ;  /* 0x000000012900780c */ /* 0x002fe20003f25270 */
[----:B--2---:R-:W-:Y:S01]  /*4ec0*/  VIADD R0, R0, 0x60 ;  /* 0x0000006000007836 */ /* 0x004fe20000000000 */
[----:B------:R-:W-:Y:S04]  /*4ed0*/  ISETP.GE.AND P0, PT, R40, 0x1, PT ;  /* 0x000000012800780c */ /* 0x000fe80003f06270 */
[----:B------:R-:W1:Y:S01]  /*4ee0*/  LDC.64 R10, c[0x0][0xb18] ;  /* 0x0002c600ff0a7b82 */ /* 0x000e620000000a00 */
[----:B------:R-:W-:Y:S01]  /*4ef0*/  PRMT R0, RZ, 0x654, R0 ;  /* 0x00000654ff007816 */ /* 0x000fe20000000000 */
[----:B------:R-:W-:Y:S01]  /*4f00*/  @!PT LDS RZ, [RZ] ;  /* 0x00000000fffff984 */ /* 0x000fe20000000800 */
[----:B------:R-:W-:Y:S01]  /*4f10*/  @!PT LDS RZ, [RZ] ;  /* 0x00000000fffff984 */ /* 0x000fe20000000800 */
[----:B------:R-:W-:Y:S01]  /*4f20*/  @!PT LDS RZ, [RZ] ;  /* 0x00000000fffff984 */ /* 0x000fe20000000800 */
[----:B------:R-:W-:Y:S01]  /*4f30*/  @!PT LDS RZ, [RZ] ;  /* 0x00000000fffff984 */ /* 0x000fe20000000800 */
[----:B------:R2:W-:Y:S06]  /*4f40*/  MEMBAR.ALL.CTA ;  /* 0x0000000000007992 */ /* 0x0005ec0000008000 */
[----:B--2---:R-:W2:Y:S01]  /*4f50*/  FENCE.VIEW.ASYNC.S ;  /* 0x00000000000073c6 */ /* 0x004ea20000000000 */
[----:B------:R-:W1:Y:S08]  /*4f60*/  @!P1 LDC R14, c[0x0][0xb20] ;  /* 0x0002c800ff0e9b82 */ /* 0x000e700000000800 */
[----:B------:R-:W1:Y:S01]  /*4f70*/  @!P1 LDC R9, c[0x0][0xb0c] ;  /* 0x0002c300ff099b82 */ /* 0x000e620000000800 */
[----:B--2---:R2:W-:Y:S01]  /*4f80*/  SYNCS.ARRIVE.TRANS64.RED.A1T0 RZ, [R0+URZ], RZ ;  /* 0x000000ff00ff79a7 */ /* 0x0045e200081004ff */
[----:B----4-:R-:W-:Y:S04]  /*4f90*/  LOP3.LUT P4, RZ, R18, 0x1, RZ, 0xc0, !PT ;  /* 0x0000000112ff7812 */ /* 0x010fe8000788c0ff */
[----:B------:R-:W-:Y:S09]  /*4fa0*/  P2R R112, PR, RZ, 0x10 ;  /* 0x00000010ff707803 */ /* 0x000ff20000000000 */
[----:B------:R-:W-:Y:S02]  /*4fb0*/  @P4 MOV R45, R16 ;  /* 0x00000010002d4202 */ /* 0x000fe40000000f00 */
[----:B------:R-:W-:Y:S01]  /*4fc0*/  @P4 LOP3.LUT R43, R17, 0xffff, RZ, 0xc0, !PT ;  /* 0x0000ffff112b4812 */ /* 0x000fe200078ec0ff */
[----:B--23--:R-:W-:Y:S06]  /*4fd0*/  @!P0 BRA `(.L_x_95) ;  /* 0x0000000000a48947 */ /* 0x00cfec0003800000 */
[----:B------:R-:W-:Y:S01]  /*4fe0*/  IMAD.HI.U32 R21, R102, R39, RZ ;  /* 0x0000002766157227 */ /* 0x000fe200078e00ff */
[----:B------:R-:W-:Y:S02]  /*4ff0*/  ISETP.NE.AND P0, PT, R38, 0x1, PT ;  /* 0x000000012600780c */ /* 0x000fe40003f05270 */
[----:B------:R-:W-:Y:S01]  /*5000*/  ISETP.NE.AND P2, PT, R40, 0x1, PT ;  /* 0x000000012800780c */ /* 0x000fe20003f45270 */
[----:B------:R-:W-:Y:S01]  /*5010*/  IMAD.HI.U32 R20, R101, R90, RZ ;  /* 0x0000005a65147227 */ /* 0x000fe200078e00ff */
[----:B------:R-:W-:Y:S02]  /*5020*/  SHF.R.U32.HI R21, RZ, R100, R21 ;  /* 0x00000064ff157219 */ /* 0x000fe40000011615 */
[----:B------:R-:W-:Y:S01]  /*5030*/  ISETP.NE.AND P3, PT, R42, 0x1, PT ;  /* 0x000000012a00780c */ /* 0x000fe20003f65270 */
[----:B------:R-:W-:Y:S01]  /*5040*/  IMAD.HI.U32 R24, R45, R90, RZ ;  /* 0x0000005a2d187227 */ /* 0x000fe200078e00ff */
[----:B------:R-:W-:Y:S02]  /*5050*/  SHF.R.U32.HI R20, RZ, R91, R20 ;  /* 0x0000005bff147219 */ /* 0x000fe40000011614 */
[----:B------:R-:W-:Y:S01]  /*5060*/  SEL R3, R102, R21, !P0 ;  /* 0x0000001566037207 */ /* 0x000fe20004000000 */
[----:B------:R-:W-:Y:S01]  /*5070*/  IMAD.HI.U32 R21, R43, R39, RZ ;  /* 0x000000272b157227 */ /* 0x000fe200078e00ff */
[----:B------:R-:W-:Y:S02]  /*5080*/  SEL R7, R101, R20, !P3 ;  /* 0x0000001465077207 */ /* 0x000fe40005800000 */
[----:B------:R-:W-:Y:S01]  /*5090*/  SHF.R.U32.HI R24, RZ, R91, R24 ;  /* 0x0000005bff187219 */ /* 0x000fe20000011618 */
[-C--:B------:R-:W-:Y:S04]  /*50a0*/  IMAD.HI.U32 R20, R3, R36.reuse, RZ ;  /* 0x0000002403147227 */ /* 0x080fe800078e00ff */
[----:B------:R-:W-:Y:S01]  /*50b0*/  IMAD.HI.U32 R22, R7, R36, RZ ;  /* 0x0000002407167227 */ /* 0x000fe200078e00ff */
[-C--:B------:R-:W-:Y:S02]  /*50c0*/  @P2 SHF.R.U32.HI R3, RZ, R37.reuse, R20 ;  /* 0x00000025ff032219 */ /* 0x080fe40000011614 */
[----:B------:R-:W-:Y:S02]  /*50d0*/  SHF.R.U32.HI R20, RZ, R100, R21 ;  /* 0x00000064ff147219 */ /* 0x000fe40000011615 */
[----:B------:R-:W-:Y:S01]  /*50e0*/  @P2 SHF.R.U32.HI R7, RZ, R37, R22 ;  /* 0x00000025ff072219 */ /* 0x000fe20000011616 */
[C---:B------:R-:W-:Y:S01]  /*50f0*/  IMAD R2, R40.reuse, R3, RZ ;  /* 0x0000000328027224 */ /* 0x040fe200078e02ff */
[----:B------:R-:W-:Y:S02]  /*5100*/  SEL R5, R43, R20, !P0 ;  /* 0x000000142b057207 */ /* 0x000fe40004000000 */
[----:B------:R-:W-:Y:S01]  /*5110*/  SEL R3, R45, R24, !P3 ;  /* 0x000000182d037207 */ /* 0x000fe20005800000 */
[----:B------:R-:W-:Y:S01]  /*5120*/  IMAD R4, R40, R7, RZ ;  /* 0x0000000728047224 */ /* 0x000fe200078e02ff */
[C---:B------:R-:W-:Y:S01]  /*5130*/  ISETP.GE.AND P0, PT, R5.reuse, R2, PT ;  /* 0x000000020500720c */ /* 0x040fe20003f06270 */
[----:B------:R-:W-:Y:S03]  /*5140*/  IMAD.HI.U32 R6, R5, R36, RZ ;  /* 0x0000002405067227 */ /* 0x000fe600078e00ff */
[----:B------:R-:W-:Y:S01]  /*5150*/  ISETP.GE.OR P0, PT, R3, R4, P0 ;  /* 0x000000040300720c */ /* 0x000fe20000706670 */
[----:B------:R-:W-:Y:S01]  /*5160*/  IMAD.MOV R4, RZ, RZ, -R3 ;  /* 0x000000ffff047224 */ /* 0x000fe200078e0a03 */
[-C--:B------:R-:W-:Y:S03]  /*5170*/  SHF.R.U32.HI R6, RZ, R37.reuse, R6 ;  /* 0x00000025ff067219 */ /* 0x080fe60000011606 */
[----:B------:R-:W-:Y:S01]  /*5180*/  IMAD R45, R42, R4, R45 ;  /* 0x000000042a2d7224 */ /* 0x000fe200078e022d */
[----:B------:R-:W-:Y:S05]  /*5190*/  SEL R15, R5, R6, !P2 ;  /* 0x00000006050f7207 */ /* 0x000fea0005000000 */
[----:B------:R-:W-:Y:S02]  /*51a0*/  IMAD.MOV R6, RZ, RZ, -R15 ;  /* 0x000000ffff067224 */ /* 0x000fe400078e0a0f */
[C---:B------:R-:W-:Y:S04]  /*51b0*/  @!P0 IMAD.HI.U32 R2, R3.reuse, R36, RZ ;  /* 0x0000002403028227 */ /* 0x040fe800078e00ff */
[----:B------:R-:W-:Y:S01]  /*51c0*/  IMAD R6, R40, R6, R5 ;  /* 0x0000000628067224 */ /* 0x000fe200078e0205 */
[----:B------:R-:W-:Y:S04]  /*51d0*/  @!P0 SHF.R.U32.HI R2, RZ, R37, R2 ;  /* 0x00000025ff028219 */ /* 0x000fe80000011602 */
[----:B------:R-:W-:Y:S02]  /*51e0*/  @!P0 SEL R0, R3, R2, !P2 ;  /* 0x0000000203008207 */ /* 0x000fe40005000000 */
[----:B------:R-:W-:Y:S02]  /*51f0*/  IADD3 R2, PT, PT, -R5, RZ, RZ ;  /* 0x000000ff05027210 */ /* 0x000fe40007ffe1ff */
[----:B------:R-:W-:Y:S01]  /*5200*/  @!P0 IADD3 R8, PT, PT, R15, -R0, RZ ;  /* 0x800000000f088210 */ /* 0x000fe20007ffe0ff */
[----:B------:R-:W-:Y:S02]  /*5210*/  @!P0 IMAD R0, R7, R6, R0 ;  /* 0x0000000607008224 */ /* 0x000fe400078e0200 */
[----:B------:R-:W-:Y:S02]  /*5220*/  IMAD R43, R38, R2, R43 ;  /* 0x00000002262b7224 */ /* 0x000fe400078e022b */
[----:B------:R-:W-:Y:S02]  /*5230*/  @!P0 IMAD R5, R8, R40, R3 ;  /* 0x0000002808058224 */ /* 0x000fe400078e0203 */
[----:B------:R-:W-:Y:S04]  /*5240*/  @!P0 IMAD.MOV.U32 R3, RZ, RZ, R0 ;  /* 0x000000ffff038224 */ /* 0x000fe800078e0000 */
[----:B------:R-:W-:Y:S02]  /*5250*/  IMAD R45, R3, R42, R45 ;  /* 0x0000002a032d7224 */ /* 0x000fe400078e022d */
[----:B------:R-:W-:Y:S07]  /*5260*/  IMAD R43, R5, R38, R43 ;  /* 0x00000026052b7224 */ /* 0x000fee00078e022b */
.L_x_95:
[----:B------:R-:W-:Y:S01]  /*5270*/  @!P1 IMAD.HI.U32 R0, R45, R12, RZ ;  /* 0x0000000c2d009227 */ /* 0x000fe200078e00ff */
[----:B-1----:R-:W-:Y:S01]  /*5280*/  @!P1 ISETP.NE.AND P0, PT, R10, 0x1, PT ;  /* 0x000000010a00980c */ /* 0x002fe20003f05270 */
[----:B------:R-:W-:Y:S01]  /*5290*/  ULOP3.LUT UP0, URZ, UR42, 0x1b0, URZ, 0xc0, !UPT ;  /* 0x000001b02aff7892 */ /* 0x000fe2000f80c0ff */
[----:B------:R-:W-:Y:S01]  /*52a0*/  @!P1 ISETP.NE.AND P2, PT, R9, 0x1, PT ;  /* 0x000000010900980c */ /* 0x000fe20003f45270 */
[----:B------:R-:W-:Y:S01]  /*52b0*/  @!P1 IMAD.HI.U32 R3, R43, R11, RZ ;  /* 0x0000000b2b039227 */ /* 0x000fe200078e00ff */
[----:B------:R-:W-:Y:S02]  /*52c0*/  @!P1 SHF.R.U32.HI R0, RZ, R13, R0 ;  /* 0x0000000dff009219 */ /* 0x000fe40000011600 */
[----:B------:R-:W-:Y:S01]  /*52d0*/  @P4 SHF.R.U32.HI R107, RZ, 0x10, R17 ;  /* 0x00000010ff6b4819 */ /* 0x000fe20000011611 */
[----:B------:R-:W-:Y:S01]  /*52e0*/  VIADD R114, R114, 0x1 ;  /* 0x0000000172727836 */ /* 0x000fe20000000000 */
[----:B------:R-:W-:Y:S02]  /*52f0*/  @!P1 SHF.R.U32.HI R2, RZ, R14, R3 ;  /* 0x0000000eff029219 */ /* 0x000fe40000011603 */
[----:B------:R-:W-:Y:S02]  /*5300*/  @!P1 SEL R3, R45, R0, !P2 ;  /* 0x000000002d039207 */ /* 0x000fe40005000000 */
[----:B------:R-:W-:Y:S05]  /*5310*/  @!P1 SEL R2, R43, R2, !P0 ;  /* 0x000000022b029207 */ /* 0x000fea0004000000 */
[----:B------:R-:W-:Y:S02]  /*5320*/  @!P1 IMAD.IADD R0, R2, 0x1, -R3 ;  /* 0x0000000102009824 */ /* 0x000fe400078e0a03 */
[----:B------:R-:W-:Y:S02]  /*5330*/  @!P1 IMAD.IADD R2, R3, 0x1, -R2 ;  /* 0x0000000103029824 */ /* 0x000fe400078e0a02 */
[----:B------:R-:W-:Y:S02]  /*5340*/  @!P1 IMAD R45, R0, R9, R45 ;  /* 0x00000009002d9224 */ /* 0x000fe400078e022d */
[----:B------:R-:W-:Y:S01]  /*5350*/  @!P1 IMAD R43, R2, R10, R43 ;  /* 0x0000000a022b9224 */ /* 0x000fe200078e022b */
[----:B------:R-:W-:Y:S06]  /*5360*/  BRA.U !UP0, `(.L_x_96) ;  /* 0x0000000108407547 */ /* 0x000fec000b800000 */
[----:B------:R-:W1:Y:S01]  /*5370*/  LDCU.64 UR8, c[0x4][0x80] ;  /* 0x01001000ff0877ac */ /* 0x000e620008000a00 */
[----:B------:R-:W-:Y:S01]  /*5380*/  MOV R3, 0x0 ;  /* 0x0000000000037802 */ /* 0x000fe20000000f00 */
[----:B------:R-:W-:Y:S02]  /*5390*/  HFMA2 R12, -RZ, RZ, 0, 5.9604644775390625e-08 ;  /* 0x00000001ff0c7431 */ /* 0x000fe400000001ff */
[----:B------:R-:W-:Y:S02]  /*53a0*/  IMAD.MOV.U32 R8, RZ, RZ, 0x70 ;  /* 0x00000070ff087424 */ /* 0x000fe400078e00ff */
[----:B------:R-:W-:Y:S01]  /*53b0*/  IMAD.MOV.U32 R13, RZ, RZ, RZ ;  /* 0x000000ffff0d7224 */ /* 0x000fe200078e00ff */
[----:B------:R-:W2:Y:S01]  /*53c0*/  LDCU.64 UR6, c[0x4][0x88] ;  /* 0x01001100ff0677ac */ /* 0x000ea20008000a00 */
[----:B------:R-:W3:Y:S01]  /*53d0*/  LDC.64 R2, c[0x4][R3] ;  /* 0x0100000003027b82 */ /* 0x000ee20000000a00 */
[----:B------:R-:W4:Y:S01]  /*53e0*/  LDCU.64 UR4, c[0x4][0x8] ;  /* 0x01000100ff0477ac */ /* 0x000f220008000a00 */
[----:B-1----:R-:W-:Y:S01]  /*53f0*/  MOV R5, UR9 ;  /* 0x0000000900057c02 */ /* 0x002fe20008000f00 */
[----:B------:R-:W-:Y:S01]  /*5400*/  IMAD.U32 R4, RZ, RZ, UR8 ;  /* 0x00000008ff047e24 */ /* 0x000fe2000f8e00ff */
[----:B--2---:R-:W-:Y:S01]  /*5410*/  MOV R7, UR7 ;  /* 0x0000000700077c02 */ /* 0x004fe20008000f00 */
[----:B------:R-:W-:Y:S01]  /*5420*/  IMAD.U32 R6, RZ, RZ, UR6 ;  /* 0x00000006ff067e24 */ /* 0x000fe2000f8e00ff */
[----:B----4-:R-:W-:Y:S01]  /*5430*/  MOV R11, UR5 ;  /* 0x00000005000b7c02 */ /* 0x010fe20008000f00 */
[----:B------:R-:W-:Y:S02]  /*5440*/  IMAD.U32 R10, RZ, RZ, UR4 ;  /* 0x00000004ff0a7e24 */ /* 0x000fe4000f8e00ff */
[----:B------:R-:W-:Y:S07]  /*5450*/  LEPC R20, `(.L_x_96) ;  /* 0x000000001014794e */ /* 0x000fee0000000000 */
[----:B---3-5:R-:W-:Y:S05]  /*5460*/  CALL.ABS.NOINC R2 ;  /* 0x0000000002007343 */ /* 0x028fea0003c00000 */
.L_x_96:
[----:B------:R-:W-:Y:S01]  /*5470*/  LOP3.LUT P0, RZ, R111, 0x1b0, RZ, 0xc0, !PT ;  /* 0x000001b06fff7812 */ /* 0x000fe2000780c0ff */
[----:B------:R-:W-:Y:S11]  /*5480*/  BSSY.RECONVERGENT B6, `(.L_x_97) ;  /* 0x0000013000067945 */ /* 0x000ff60003800200 */
[----:B------:R-:W-:Y:S01]  /*5490*/  @!UPT UIADD3 URZ, UPT, UPT, URZ, URZ, URZ ;  /* 0x000000fffffff290 */ /* 0x000fe2000fffe0ff */
[----:B------:R-:W-:Y:S05]  /*54a0*/  @!P0 BRA `(.L_x_98) ;  /* 0x0000000000408947 */ /* 0x000fea0003800000 */
        /* <DEDUP_REMOVED lines=16> */
.L_x_98:
[----:B------:R-:W-:Y:S05]  /*55b0*/  BSYNC.RECONVERGENT B6 ;  /* 0x0000000000067941 */ /* 0x000fea0003800200 */
.L_x_97:
[----:B------:R-:W-:Y:S01]  /*55c0*/  ISETP.NE.U32.AND P3, PT, R88, RZ, PT ;  /* 0x000000ff5800720c */ /* 0x000fe20003f65070 */
[----:B------:R-:W-:Y:S01]  /*55d0*/  UISETP.NE.AND UP1, UPT, UR44, URZ, UPT ;  /* 0x000000ff2c00728c */ /* 0x000fe2000bf25270 */
[----:B------:R-:W-:Y:S02]  /*55e0*/  ISETP.NE.U32.AND P4, PT, R84, RZ, PT ;  /* 0x000000ff5400720c */ /* 0x000fe40003f85070 */
[----:B------:R-:W-:Y:S02]  /*55f0*/  ISETP.NE.AND.EX P3, PT, R89, RZ, PT, P3 ;  /* 0x000000ff5900720c */ /* 0x000fe40003f65330 */
[----:B------:R-:W-:Y:S02]  /*5600*/  PLOP3.LUT P1, PT, PT, PT, PT, 0x8, 0x80 ;  /* 0x000000000080781c */ /* 0x000fe40003f2e170 */
[----:B------:R-:W-:Y:S02]  /*5610*/  PLOP3.LUT P0, PT, PT, PT, UP1, 0x80, 0x8 ;  /* 0x000000000008781c */ /* 0x000fe40003f0f018 */
[----:B------:R-:W-:Y:S02]  /*5620*/  ISETP.NE.AND.EX P4, PT, R85, RZ, PT, P4 ;  /* 0x000000ff5500720c */ /* 0x000fe40003f85340 */
[----:B------:R-:W1:Y:S09]  /*5630*/  @UP1 LDCU.64 UR4, c[0x0][0x888] ;  /* 0x00011100ff0417ac */ /* 0x000e720008000a00 */
[----:B------:R-:W-:Y:S01]  /*5640*/  @P0 PLOP3.LUT P1, PT, P3, PT, PT, 0x80, 0x8 ;  /* 0x000000000008081c */ /* 0x000fe20001f2f070 */
[----:B-1----:R-:W-:Y:S04]  /*5650*/  @UP1 UISETP.NE.U32.AND UP0, UPT, UR4, URZ, UPT ;  /* 0x000000ff0400128c */ /* 0x002fe8000bf05070 */
[----:B------:R-:W-:Y:S04]  /*5660*/  @UP1 UISETP.NE.AND.EX UP0, UPT, UR5, URZ, UPT, UP0 ;  /* 0x000000ff0500128c */ /* 0x000fe8000bf05300 */
[----:B------:R-:W-:Y:S01]  /*5670*/  @UP1 USEL UR4, URZ, 0xffffffff, UP0 ;  /* 0xffffffffff041887 */ /* 0x000fe20008000000 */
[----:B------:R-:W-:Y:S11]  /*5680*/  @!P3 BRA `(.L_x_99) ;  /* 0x00000000002cb947 */ /* 0x000ff60003800000 */
[----:B------:R-:W-:Y:S01]  /*5690*/  ISETP.NE.U32.AND P2, PT, R86, RZ, PT ;  /* 0x000000ff5600720c */ /* 0x000fe20003f45070 */
[----:B------:R-:W-:Y:S03]  /*56a0*/  IMAD.MOV.U32 R95, RZ, RZ, 0x1 ;  /* 0x00000001ff5f7424 */ /* 0x000fe600078e00ff */
[----:B------:R-:W-:Y:S11]  /*56b0*/  ISETP.NE.AND.EX P2, PT, R87, RZ, PT, P2 ;  /* 0x000000ff5700720c */ /* 0x000ff60003f45320 */
[----:B------:R-:W-:Y:S02]  /*56c0*/  @!UPT UIADD3 URZ, UPT, UPT, URZ, URZ, URZ ;  /* 0x000000fffffff290 */ /* 0x000fe4000fffe0ff */
[----:B------:R-:W1:Y:S01]  /*56d0*/  @P2 LDC.64 R2, c[0x0][0x888] ;  /* 0x00022200ff022b82 */ /* 0x000e620000000a00 */
[----:B------:R-:W-:Y:S04]  /*56e0*/  @P2 IMAD R0, R88, UR36, RZ ;  /* 0x0000002458002c24 */ /* 0x000fe8000f8e02ff */
[----:B-1----:R-:W-:Y:S04]  /*56f0*/  @P2 IMAD.WIDE R2, R0, 0x4, R2 ;  /* 0x0000000400022825 */ /* 0x002fe800078e0202 */
[----:B------:R-:W-:Y:S01]  /*5700*/  HFMA2 R0, -RZ, RZ, 0, 5.9604644775390625e-08 ;  /* 0x00000001ff007431 */ /* 0x000fe200000001ff */
[----:B-----5:R1:W5:Y:S04]  /*5710*/  @P2 LDG.E R49, desc[UR40][R2.64] ;  /* 0x0000002802312981 */ /* 0x020368000c1e1900 */
[----:B------:R-:W-:Y:S01]  /*5720*/  @!P2 PRMT R95, R0, 0x7610, R95 ;  /* 0x00007610005fa816 */ /* 0x000fe2000000005f */
[----:B-1----:R-:W2:Y:S06]  /*5730*/  @!P2 LDC R49, c[0x0][0x880] ;  /* 0x00022000ff31ab82 */ /* 0x002eac0000000800 */
.L_x_99:
[----:B------:R-:W-:Y:S05]  /*5740*/  @!P4 BRA `(.L_x_100) ;  /* 0x000000000020c947 */ /* 0x000fea0003800000 */
[----:B------:R-:W-:Y:S04]  /*5750*/  ISETP.NE.U32.AND P2, PT, R82, RZ, PT ;  /* 0x000000ff5200720c */ /* 0x000fe80003f45070 */
[----:B------:R-:W-:Y:S11]  /*5760*/  ISETP.NE.AND.EX P2, PT, R83, RZ, PT, P2 ;  /* 0x000000ff5300720c */ /* 0x000ff60003f45320 */
[----:B------:R-:W-:Y:S02]  /*5770*/  @!UPT UIADD3 URZ, UPT, UPT, URZ, URZ, URZ ;  /* 0x000000fffffff290 */ /* 0x000fe4000fffe0ff */
[----:B------:R-:W1:Y:S01]  /*5780*/  @P2 LDC.64 R2, c[0x0][0x8a8] ;  /* 0x00022a00ff022b82 */ /* 0x000e620000000a00 */
[----:B------:R-:W-:Y:S04]  /*5790*/  @P2 IMAD R0, R84, UR36, RZ ;  /* 0x0000002454002c24 */ /* 0x000fe8000f8e02ff */
[----:B-1----:R-:W-:Y:S05]  /*57a0*/  @P2 IMAD.WIDE R2, R0, 0x4, R2 ;  /* 0x0000000400022825 */ /* 0x002fea00078e0202 */
[----:B-----5:R1:W5:Y:S02]  /*57b0*/  @P2 LDG.E R46, desc[UR40][R2.64] ;  /* 0x00000028022e2981 */ /* 0x020364000c1e1900 */
[----:B-1----:R-:W3:Y:S02]  /*57c0*/  @!P2 LDC R46, c[0x0][0x8a0] ;  /* 0x00022800ff2eab82 */ /* 0x002ee40000000800 */
.L_x_100:
[----:B--2--5:R-:W-:Y:S01]  /*57d0*/  @P0 FSETP.NEU.AND P4, PT, R49, RZ, PT ;  /* 0x000000ff3100020b */ /* 0x024fe20003f8d000 */
[----:B------:R-:W-:Y:S01]  /*57e0*/  IMAD.U32 R0, RZ, RZ, UR4 ;  /* 0x00000004ff007e24 */ /* 0x000fe2000f8e00ff */
[----:B------:R-:W-:Y:S01]  /*57f0*/  @P0 LOP3.LUT P2, RZ, R95, 0xff, RZ, 0xc0, !PT ;  /* 0x000000ff5fff0812 */ /* 0x000fe2000784c0ff */
[----:B------:R-:W-:Y:S01]  /*5800*/  BSSY B1, `(.L_x_101) ;  /* 0x0000034000017945 */ /* 0x000fe20003800000 */
[----:B------:R-:W-:Y:S01]  /*5810*/  @P0 SEL R3, RZ, 0xffffffff, P4 ;  /* 0xffffffffff030807 */ /* 0x000fe20002000000 */
[C---:B------:R-:W-:Y:S01]  /*5820*/  IMAD R32, R44.reuse, 0x20, R47 ;  /* 0x000000202c207824 */ /* 0x040fe200078e022f */
[----:B------:R-:W-:Y:S02]  /*5830*/  LEA R113, R44, UR43, 0x3 ;  /* 0x0000002b2c717c11 */ /* 0x000fe4000f8e18ff */
[----:B------:R-:W-:Y:S02]  /*5840*/  CS2R R54, SRZ ;  /* 0x0000000000367805 */ /* 0x000fe4000001ff00 */
[----:B------:R-:W-:Y:S02]  /*5850*/  @P1 SEL R3, R0, R3, !P2 ;  /* 0x0000000300031207 */ /* 0x000fe40005000000 */
[----:B------:R-:W-:Y:S02]  /*5860*/  CS2R R52, SRZ ;  /* 0x0000000000347805 */ /* 0x000fe4000001ff00 */
[----:B------:R-:W-:Y:S02]  /*5870*/  SHF.L.U32 R2, R110, 0x1f, RZ ;  /* 0x0000001f6e027819 */ /* 0x000fe400000006ff */
[----:B------:R-:W-:Y:S02]  /*5880*/  CS2R R58, SRZ ;  /* 0x00000000003a7805 */ /* 0x000fe4000001ff00 */
[----:B------:R-:W-:Y:S02]  /*5890*/  @P0 LOP3.LUT R3, R3, 0x1, RZ, 0xc0, !PT ;  /* 0x0000000103030812 */ /* 0x000fe400078ec0ff */
[----:B------:R-:W-:Y:S02]  /*58a0*/  CS2R R56, SRZ ;  /* 0x0000000000387805 */ /* 0x000fe4000001ff00 */
[----:B------:R-:W-:Y:S02]  /*58b0*/  PLOP3.LUT P5, PT, PT, PT, PT, 0x8, 0x80 ;  /* 0x000000000080781c */ /* 0x000fe40003fae170 */
[----:B------:R-:W-:Y:S11]  /*58c0*/  ISETP.NE.U32.OR P1, PT, R3, 0x1, !P0 ;  /* 0x000000010300780c */ /* 0x000ff60004725470 */
[----:B------:R-:W-:Y:S02]  /*58d0*/  @!UPT UIADD3 URZ, UPT, UPT, URZ, URZ, URZ ;  /* 0x000000fffffff290 */ /* 0x000fe4000fffe0ff */
[----:B------:R-:W-:Y:S04]  /*58e0*/  @P1 SHF.L.U32 R4, R108, 0x1f, RZ ;  /* 0x0000001f6c041819 */ /* 0x000fe800000006ff */
[----:B------:R-:W1:Y:S01]  /*58f0*/  @P1 SYNCS.PHASECHK.TRANS64.TRYWAIT P0, [UR43+0x30], R4 ;  /* 0x00003004ff0015a7 */ /* 0x000e62000800112b */
[----:B------:R2:W4:Y:S01]  /*5900*/  SYNCS.PHASECHK.TRANS64.TRYWAIT P4, [R113+URZ+0x70], R2 ;  /* 0x00007002710075a7 */ /* 0x00052200080811ff */
[----:B-1----:R-:W-:Y:S01]  /*5910*/  @P1 PLOP3.LUT P5, PT, P0, PT, PT, 0x8, 0x80 ;  /* 0x000000000080181c */ /* 0x002fe200007ae170 */
[----:B------:R-:W-:Y:S01]  /*5920*/  @!UPT UIADD3 URZ, UPT, UPT, URZ, URZ, URZ ;  /* 0x000000fffffff290 */ /* 0x000fe2000fffe0ff */
[----:B--2-4-:R-:W-:Y:S11]  /*5930*/  @!P1 BRA `(.L_x_102) ;  /* 0x0000000000809947 */ /* 0x014ff60003800000 */
[----:B------:R-:W-:Y:S01]  /*5940*/  ISETP.NE.U32.AND P0, PT, RZ, UR38, PT ;  /* 0x00000026ff007c0c */ /* 0x000fe2000bf05070 */
[----:B------:R-:W-:Y:S01]  /*5950*/  BSSY B0, `(.L_x_103) ;  /* 0x0000012000007945 */ /* 0x000fe20003800000 */
[----:B------:R-:W-:Y:S02]  /*5960*/  FSETP.NEU.AND P2, PT, R49, RZ, PT ;  /* 0x000000ff3100720b */ /* 0x000fe40003f4d000 */
[----:B------:R-:W-:Y:S02]  /*5970*/  CS2R R58, SRZ ;  /* 0x00000000003a7805 */ /* 0x000fe4000001ff00 */
[----:B------:R-:W-:Y:S02]  /*5980*/  ISETP.NE.AND.EX P0, PT, RZ, UR39, PT, P0 ;  /* 0x00000027ff007c0c */ /* 0x000fe4000bf05300 */
[----:B------:R-:W-:Y:S02]  /*5990*/  CS2R R56, SRZ ;  /* 0x0000000000387805 */ /* 0x000fe4000001ff00 */
[----:B------:R-:W-:Y:S02]  /*59a0*/  LOP3.LUT P1, RZ, R95, 0xff, RZ, 0xc0, !PT ;  /* 0x000000ff5fff7812 */ /* 0x000fe4000782c0ff */
[----:B------:R-:W-:Y:S02]  /*59b0*/  CS2R R54, SRZ ;  /* 0x0000000000367805 */ /* 0x000fe4000001ff00 */
[----:B------:R-:W-:Y:S02]  /*59c0*/  SEL R0, RZ, 0xffffffff, P2 ;  /* 0xffffffffff007807 */ /* 0x000fe40001000000 */
[----:B------:R-:W-:Y:S02]  /*59d0*/  CS2R R52, SRZ ;  /* 0x0000000000347805 */ /* 0x000fe4000001ff00 */
[----:B------:R-:W-:Y:S04]  /*59e0*/  SEL R3, RZ, 0xffffffff, P0 ;  /* 0xffffffffff037807 */ /* 0x000fe80000000000 */
[----:B------:R-:W-:Y:S04]  /*59f0*/  @P3 SEL R0, R3, R0, !P1 ;  /* 0x0000000003003207 */ /* 0x000fe80004800000 */
[----:B------:R-:W-:Y:S04]  /*5a00*/  LOP3.LUT R0, R0, 0x1, RZ, 0xc0, !PT ;  /* 0x0000000100007812 */ /* 0x000fe800078ec0ff */
[----:B------:R-:W-:Y:S01]  /*5a10*/  ISETP.NE.U32.AND P0, PT, R0, 0x1, PT ;  /* 0x000000010000780c */ /* 0x000fe20003f05070 */
[----:B------:R-:W-:Y:S01]  /*5a20*/  @!UPT UIADD3 URZ, UPT, UPT, URZ, URZ, URZ ;  /* 0x000000fffffff290 */ /* 0x000fe2000fffe0ff */
[----:B------:R-:W-:Y:S11]  /*5a30*/  @!P5 BRA `(.L_x_104) ;  /* 0x00000000000cd947 */ /* 0x000ff60003800000 */
[----:B------:R-:W-:Y:S04]  /*5a40*/  SHF.L.U32 R3, R108, 0x1f, RZ ;  /* 0x0000001f6c037819 */ /* 0x000fe800000006ff */
[----:B------:R-:W1:Y:S02]  /*5a50*/  SYNCS.PHASECHK.TRANS64.TRYWAIT P1, [UR43+0x30], R3 ;  /* 0x00003003ff0075a7 */ /* 0x000e64000802112b */
[----:B-1----:R-:W-:Y:S05]  /*5a60*/  @!P1 BRA `(.L_x_105) ;  /* 0x0000001400849947 */ /* 0x002fea0003800000 */
.L_x_104:
[----:B------:R-:W-:Y:S05]  /*5a70*/  BSYNC B0 ;  /* 0x0000000000007941 */ /* 0x000fea0003800000 */
.L_x_103:
[----:B------:R2:W4:Y:S01]  /*5a80*/  @P0 LDS.128 R56, [R105+UR43+0x200] ;  /* 0x0002002b69380984 */ /* 0x0005220008000c00 */
[----:B------:R-:W-:Y:S01]  /*5a90*/  UIADD3 UR4, UPT, UPT, UR43, 0x38, URZ ;  /* 0x000000382b047890 */ /* 0x000fe2000fffe0ff */
[----:B------:R-:W-:Y:S02]  /*5aa0*/  LOP3.LUT R108, R108, 0x1, RZ, 0x3c, !PT ;  /* 0x000000016c6c7812 */ /* 0x000fe400078e3cff */
[----:B------:R2:W1:Y:S01]  /*5ab0*/  @P0 LDS.128 R52, [R104+0x10] ;  /* 0x0000100068340984 */ /* 0x0004620000000c00 */
[----:B------:R-:W-:Y:S01]  /*5ac0*/  UPRMT UR4, UR37, 0x654, UR4 ;  /* 0x0000065425047896 */ /* 0x000fe20008000004 */
[----:B------:R-:W-:Y:S01]  /*5ad0*/  @!PT LDS RZ, [RZ] ;  /* 0x00000000fffff984 */ /* 0x000fe20000000800 */
[----:B------:R-:W-:Y:S01]  /*5ae0*/  @!PT LDS RZ, [RZ] ;  /* 0x00000000fffff984 */ /* 0x000fe20000000800 */
[----:B------:R-:W-:Y:S01]  /*5af0*/  @!PT LDS RZ, [RZ] ;  /* 0x00000000fffff984 */ /* 0x000fe20000000800 */
[----:B------:R-:W-:Y:S01]  /*5b00*/  @!PT LDS RZ, [RZ] ;  /* 0x00000000fffff984 */ /* 0x000fe20000000800 */
[----:B------:R5:W-:Y:S06]  /*5b10*/  MEMBAR.ALL.CTA ;  /* 0x0000000000007992 */ /* 0x000bec0000008000 */
[----:B-----5:R-:W5:Y:S02]  /*5b20*/  FENCE.VIEW.ASYNC.S ;  /* 0x00000000000073c6 */ /* 0x020f640000000000 */
[----:B-----5:R-:W-:Y:S03]  /*5b30*/  SYNCS.ARRIVE.TRANS64.RED.A1T0 RZ, [UR4], RZ ;  /* 0x000000ffffff79a7 */ /* 0x020fe60008100404 */
.L_x_102:
[----:B------:R-:W-:Y:S05]  /*5b40*/  BSYNC B1 ;  /* 0x0000000000017941 */ /* 0x000fea0003800000 */
.L_x_101:
[----:B-1----:R-:W-:Y:S04]  /*5b50*/  SHF.R.U32.HI R3, RZ, 0x15, R32 ;  /* 0x00000015ff037819 */ /* 0x002fe80000011620 */
[----:B------:R-:W-:Y:S01]  /*5b60*/  LOP3.LUT P0, RZ, R3, 0x3, R106, 0x48, !PT ;  /* 0x0000000303ff7812 */ /* 0x000fe2000780486a */
[----:B------:R-:W-:Y:S01]  /*5b70*/  @!UPT UIADD3 URZ, UPT, UPT, URZ, URZ, URZ ;  /* 0x000000fffffff290 */ /* 0x000fe2000fffe0ff */
[----:B------:R-:W-:Y:S11]  /*5b80*/  @P4 BRA `(.L_x_106) ;  /* 0x0000000000084947 */ /* 0x000ff60003800000 */
[----:B------:R-:W1:Y:S02]  /*5b90*/  SYNCS.PHASECHK.TRANS64.TRYWAIT P1, [R113+URZ+0x70], R2 ;  /* 0x00007002710075a7 */ /* 0x000e6400080211ff */
[----:B-1----:R-:W-:Y:S05]  /*5ba0*/  @!P1 BRA `(.L_x_107) ;  /* 0x00000014004c9947 */ /* 0x002fea0003800000 */
.L_x_106:
[----:B------:R-:W-:Y:S05]  /*5bb0*/  @!P0 BRA `(.L_x_108) ;  /* 0x0000000000408947 */ /* 0x000fea0003800000 */
[----:B------:R-:W1:Y:S01]  /*5bc0*/  LDCU.64 UR8, c[0x4][0x70] ;  /* 0x01000e00ff0877ac */ /* 0x000e620008000a00 */
[----:B------:R-:W-:Y:S01]  /*5bd0*/  MOV R3, 0x0 ;  /* 0x0000000000037802 */ /* 0x000fe20000000f00 */
[----:B------:R-:W-:Y:S02]  /*5be0*/  HFMA2 R12, -RZ, RZ, 0, 5.9604644775390625e-08 ;  /* 0x00000001ff0c7431 */ /* 0x000fe400000001ff */
[----:B------:R-:W-:Y:S02]  /*5bf0*/  IMAD.MOV.U32 R8, RZ, RZ, 0x192 ;  /* 0x00000192ff087424 */ /* 0x000fe400078e00ff */
[----:B------:R-:W-:Y:S01]  /*5c00*/  IMAD.MOV.U32 R13, RZ, RZ, RZ ;  /* 0x000000ffff0d7224 */ /* 0x000fe200078e00ff */
[----:B------:R-:W5:Y:S01]  /*5c10*/  LDCU.64 UR6, c[0x4][0x78] ;  /* 0x01000f00ff0677ac */ /* 0x000f620008000a00 */
[----:B------:R-:W2:Y:S01]  /*5c20*/  LDC.64 R2, c[0x4][R3] ;  /* 0x0100000003027b82 */ /* 0x000ea20000000a00 */
[----:B------:R-:W3:Y:S01]  /*5c30*/  LDCU.64 UR4, c[0x4][0x10] ;  /* 0x01000200ff0477ac */ /* 0x000ee20008000a00 */
[----:B-1----:R-:W-:Y:S01]  /*5c40*/  MOV R5, UR9 ;  /* 0x0000000900057c02 */ /* 0x002fe20008000f00 */
[----:B------:R-:W-:Y:S01]  /*5c50*/  IMAD.U32 R4, RZ, RZ, UR8 ;  /* 0x00000008ff047e24 */ /* 0x000fe2000f8e00ff */
[----:B-----5:R-:W-:Y:S01]  /*5c60*/  MOV R7, UR7 ;  /* 0x0000000700077c02 */ /* 0x020fe20008000f00 */
[----:B------:R-:W-:Y:S01]  /*5c70*/  IMAD.U32 R6, RZ, RZ, UR6 ;  /* 0x00000006ff067e24 */ /* 0x000fe2000f8e00ff */
[----:B---3--:R-:W-:Y:S01]  /*5c80*/  MOV R11, UR5 ;  /* 0x00000005000b7c02 */ /* 0x008fe20008000f00 */
[----:B------:R-:W-:Y:S02]  /*5c90*/  IMAD.U32 R10, RZ, RZ, UR4 ;  /* 0x00000004ff0a7e24 */ /* 0x000fe4000f8e00ff */
[----:B------:R-:W-:Y:S07]  /*5ca0*/  LEPC R20, `(.L_x_108) ;  /* 0x000000001014794e */ /* 0x000fee0000000000 */
[----:B--2-4-:R-:W-:Y:S05]  /*5cb0*/  CALL.ABS.NOINC R2 ;  /* 0x0000000002007343 */ /* 0x014fea0003c00000 */
.L_x_108:
[----:B------:R-:W-:Y:S01]  /*5cc0*/  LOP3.LUT P0, RZ, R103, 0x60, RZ, 0xc0, !PT ;  /* 0x0000006067ff7812 */ /* 0x000fe2000780c0ff */
[----:B------:R-:W-:Y:S05]  /*5cd0*/  WARPSYNC.ALL ;  /* 0x0000000000007948 */ /* 0x000fea0003800000 */
[----:B------:R-:W-:Y:S01]  /*5ce0*/  R2UR UR4, R32 ;  /* 0x00000000200472ca */ /* 0x000fe200000e0000 */
[----:B------:R-:W-:Y:S01]  /*5cf0*/  BSSY.RECONVERGENT B0, `(.L_x_109) ;  /* 0x000009e000007945 */ /* 0x000fe20003800200 */
[-C--:B----4-:R-:W-:Y:S02]  /*5d00*/  F2FP.F16.E4M3.UNPACK_B R50, R56.reuse ;  /* 0x00000038ff32723e */ /* 0x090fe400020006ff */
[----:B------:R-:W-:Y:S02]  /*5d10*/  F2FP.F16.E4M3.UNPACK_B R63, R56.H1 ;  /* 0x00000038ff3f723e */ /* 0x000fe400030006ff */
[-C--:B------:R-:W-:Y:S01]  /*5d20*/  F2FP.F16.E4M3.UNPACK_B R56, R57.reuse ;  /* 0x00000039ff38723e */ /* 0x080fe200020006ff */
[--C-:B------:R-:W-:Y:S01]  /*5d30*/  HADD2.F32 R48, -RZ, R50.reuse.H0_H0 ;  /* 0x20000032ff307230 */ /* 0x100fe20000004100 */
[----:B------:R-:W-:Y:S01]  /*5d40*/  F2FP.F16.E4M3.UNPACK_B R57, R57.H1 ;  /* 0x00000039ff39723e */ /* 0x000fe200030006ff */
[----:B------:R-:W-:Y:S01]  /*5d50*/  HADD2.F32 R50, -RZ, R50.H1_H1 ;  /* 0x30000032ff327230 */ /* 0x000fe20000004100 */
[-C--:B------:R-:W-:Y:S01]  /*5d60*/  F2FP.F16.E4M3.UNPACK_B R66, R52.reuse ;  /* 0x00000034ff42723e */ /* 0x080fe200020006ff */
[--C-:B------:R-:W-:Y:S01]  /*5d70*/  HADD2.F32 R51, -RZ, R63.reuse.H0_H0 ;  /* 0x2000003fff337230 */ /* 0x100fe20000004100 */
[----:B------:R-:W-:Y:S01]  /*5d80*/  F2FP.F16.E4M3.UNPACK_B R68, R52.H1 ;  /* 0x00000034ff44723e */ /* 0x000fe200030006ff */
[----:B------:R-:W1:Y:S01]  /*5d90*/  LDTM.x32 R4, tmem[UR4] ;  /* 0x00000004000479ee */ /* 0x000e6200082c0000 */
[----:B------:R-:W-:Y:S01]  /*5da0*/  NOP ;  /* 0x0000000000007918 */ /* 0x000fe20000000000 */
[----:B------:R-:W-:Y:S01]  /*5db0*/  IADD3 R113, PT, PT, R113, 0x90, RZ ;  /* 0x0000009071717810 */ /* 0x000fe20007ffe0ff */
[--C-:B------:R-:W-:Y:S01]  /*5dc0*/  HADD2.F32 R65, -RZ, R66.reuse.H0_H0 ;  /* 0x20000042ff417230 */ /* 0x100fe20000004100 */
[----:B------:R-:W-:Y:S01]  /*5dd0*/  F2FP.F16.E4M3.UNPACK_B R61, R58 ;  /* 0x0000003aff3d723e */ /* 0x000fe200020006ff */
[----:B------:R-:W-:Y:S01]  /*5de0*/  HADD2.F32 R66, -RZ, R66.H1_H1 ;  /* 0x30000042ff427230 */ /* 0x000fe20000004100 */
[----:B------:R-:W-:Y:S01]  /*5df0*/  LOP3.LUT R113, R113, 0xfefffff8, RZ, 0xc0, !PT ;  /* 0xfefffff871717812 */ /* 0x000fe200078ec0ff */
[----:B------:R-:W-:Y:S01]  /*5e00*/  HADD2.F32 R52, -RZ, R63.H1_H1 ;  /* 0x3000003fff347230 */ /* 0x000fe20000004100 */
[-C--:B------:R-:W-:Y:S01]  /*5e10*/  F2FP.F16.E4M3.UNPACK_B R70, R53.reuse ;  /* 0x00000035ff46723e */ /* 0x080fe200020006ff */
[----:B------:R-:W-:Y:S01]  /*5e20*/  HADD2.F32 R67, -RZ, R68.H0_H0 ;  /* 0x20000044ff437230 */ /* 0x000fe20000004100 */
[----:B-1----:R1:W-:Y:S01]  /*5e30*/  SYNCS.ARRIVE.TRANS64.RED.A1T0 RZ, [R113+URZ], RZ ;  /* 0x000000ff71ff79a7 */ /* 0x0023e200081004ff */
[----:B------:R-:W-:Y:S01]  /*5e40*/  F2FP.F16.E4M3.UNPACK_B R72, R53.H1 ;  /* 0x00000035ff48723e */ /* 0x000fe200030006ff */
[----:B------:R-:W-:Y:S01]  /*5e50*/  HADD2.F32 R53, -RZ, R56.H0_H0 ;  /* 0x20000038ff357230 */ /* 0x000fe20000004100 */
[-C--:B------:R-:W-:Y:S01]  /*5e60*/  F2FP.F16.E4M3.UNPACK_B R74, R54.reuse ;  /* 0x00000036ff4a723e */ /* 0x080fe200020006ff */
[----:B------:R-:W-:Y:S01]  /*5e70*/  HADD2.F32 R69, -RZ, R70.H0_H0 ;  /* 0x20000046ff457230 */ /* 0x000fe20000004100 */
[----:B------:R-:W-:Y:S01]  /*5e80*/  F2FP.F16.E4M3.UNPACK_B R76, R54.H1 ;  /* 0x00000036ff4c723e */ /* 0x000fe200030006ff */
[----:B------:R-:W-:Y:S01]  /*5e90*/  HADD2.F32 R54, -RZ, R56.H1_H1 ;  /* 0x30000038ff367230 */ /* 0x000fe20000004100 */
[----:B------:R-:W-:Y:S01]  /*5ea0*/  F2FP.F16.E4M3.UNPACK_B R60, R58.H1 ;  /* 0x0000003aff3c723e */ /* 0x000fe200030006ff */
[----:B------:R-:W-:Y:S01]  /*5eb0*/  HADD2.F32 R58, -RZ, R61.H1_H1 ;  /* 0x3000003dff3a7230 */ /* 0x000fe20000004100 */
[----:B------:R-:W-:Y:S01]  /*5ec0*/  F2FP.F16.E4M3.UNPACK_B R78, R55 ;  /* 0x00000037ff4e723e */ /* 0x000fe200020006ff */
[----:B------:R-:W-:Y:S01]  /*5ed0*/  HADD2.F32 R71, -RZ, R70.H1_H1 ;  /* 0x30000046ff477230 */ /* 0x000fe20000004100 */
[----:B------:R-:W-:Y:S01]  /*5ee0*/  F2FP.F16.E4M3.UNPACK_B R62, R59 ;  /* 0x0000003bff3e723e */ /* 0x000fe200020006ff */
[--C-:B------:R-:W-:Y:S01]  /*5ef0*/  HADD2.F32 R73, -RZ, R74.reuse.H0_H0 ;  /* 0x2000004aff497230 */ /* 0x100fe20000004100 */
[----:B------:R-:W-:Y:S01]  /*5f00*/  F2FP.F16.E4M3.UNPACK_B R80, R55.H1 ;  /* 0x00000037ff50723e */ /* 0x000fe200030006ff */
[C---:B---3--:R-:W-:Y:S01]  /*5f10*/  FMUL R4, R46.reuse, R4 ;  /* 0x000000042e047220 */ /* 0x048fe20000400000 */
[C---:B------:R-:W-:Y:S01]  /*5f20*/  FMUL R5, R46.reuse, R5 ;  /* 0x000000052e057220 */ /* 0x040fe20000400000 */
[C---:B------:R-:W-:Y:S01]  /*5f30*/  FMUL R8, R46.reuse, R8 ;  /* 0x000000082e087220 */ /* 0x040fe20000400000 */
[C---:B------:R-:W-:Y:S01]  /*5f40*/  FMUL R9, R46.reuse, R9 ;  /* 0x000000092e097220 */ /* 0x040fe20000400000 */
[C---:B------:R-:W-:Y:S01]  /*5f50*/  FFMA R4, R49.reuse, R48, R4 ;  /* 0x0000003031047223 */ /* 0x040fe20000000004 */
[C---:B------:R-:W-:Y:S01]  /*5f60*/  FFMA R5, R49.reuse, R50, R5 ;  /* 0x0000003231057223 */ /* 0x040fe20000000005 */
[C---:B------:R-:W-:Y:S01]  /*5f70*/  FMUL R12, R46.reuse, R12 ;  /* 0x0000000c2e0c7220 */ /* 0x040fe20000400000 */
[C---:B------:R-:W-:Y:S01]  /*5f80*/  FMUL R13, R46.reuse, R13 ;  /* 0x0000000d2e0d7220 */ /* 0x040fe20000400000 */
[C---:B------:R-:W-:Y:S01]  /*5f90*/  FMUL R16, R46.reuse, R16 ;  /* 0x000000102e107220 */ /* 0x040fe20000400000 */
[C---:B------:R-:W-:Y:S01]  /*5fa0*/  FMUL R17, R46.reuse, R17 ;  /* 0x000000112e117220 */ /* 0x040fe20000400000 */
[C---:B------:R-:W-:Y:S01]  /*5fb0*/  FMUL R20, R46.reuse, R20 ;  /* 0x000000142e147220 */ /* 0x040fe20000400000 */
[C---:B------:R-:W-:Y:S01]  /*5fc0*/  FMUL R21, R46.reuse, R21 ;  /* 0x000000152e157220 */ /* 0x040fe20000400000 */
[C---:B------:R-:W-:Y:S01]  /*5fd0*/  FMUL R0, R46.reuse, R24 ;  /* 0x000000182e007220 */ /* 0x040fe20000400000 */
[C---:B------:R-:W-:Y:S01]  /*5fe0*/  FMUL R2, R46.reuse, R25 ;  /* 0x000000192e027220 */ /* 0x040fe20000400000 */
[----:B------:R-:W-:Y:S02]  /*5ff0*/  HADD2.F32 R74, -RZ, R74.H1_H1 ;  /* 0x3000004aff4a7230 */ /* 0x000fe40000004100 */
[C---:B------:R-:W-:Y:S01]  /*6000*/  FMUL R24, R46.reuse, R28 ;  /* 0x0000001c2e187220 */ /* 0x040fe20000400000 */
[C---:B------:R-:W-:Y:S01]  /*6010*/  FMUL R25, R46.reuse, R29 ;  /* 0x0000001d2e197220 */ /* 0x040fe20000400000 */
[--C-:B------:R-:W-:Y:S02]  /*6020*/  HADD2.F32 R77, -RZ, R78.reuse.H0_H0 ;  /* 0x2000004eff4d7230 */ /* 0x100fe40000004100 */
[C---:B------:R-:W-:Y:S01]  /*6030*/  FMUL R28, R46.reuse, R32 ;  /* 0x000000202e1c7220 */ /* 0x040fe20000400000 */
[----:B------:R-:W-:Y:S02]  /*6040*/  HADD2.F32 R78, -RZ, R78.H1_H1 ;  /* 0x3000004eff4e7230 */ /* 0x000fe40000004100 */
[C---:B------:R-:W-:Y:S01]  /*6050*/  FMUL R29, R46.reuse, R33 ;  /* 0x000000212e1d7220 */ /* 0x040fe20000400000 */
[C---:B------:R-:W-:Y:S01]  /*6060*/  FMUL R6, R46.reuse, R6 ;  /* 0x000000062e067220 */ /* 0x040fe20000400000 */
[C---:B------:R-:W-:Y:S01]  /*6070*/  FMUL R7, R46.reuse, R7 ;  /* 0x000000072e077220 */ /* 0x040fe20000400000 */
[--C-:B------:R-:W-:Y:S02]  /*6080*/  HADD2.F32 R55, -RZ, R57.reuse.H0_H0 ;  /* 0x20000039ff377230 */ /* 0x100fe40000004100 */
[C---:B------:R-:W-:Y:S01]  /*6090*/  FMUL R10, R46.reuse, R10 ;  /* 0x0000000a2e0a7220 */ /* 0x040fe20000400000 */
[C---:B------:R-:W-:Y:S01]  /*60a0*/  FFMA R6, R49.reuse, R51, R6 ;  /* 0x0000003331067223 */ /* 0x040fe20000000006 */
[----:B------:R-:W-:Y:S02]  /*60b0*/  HADD2.F32 R56, -RZ, R57.H1_H1 ;  /* 0x30000039ff387230 */ /* 0x000fe40000004100 */
[C---:B------:R-:W-:Y:S01]  /*60c0*/  FFMA R7, R49.reuse, R52, R7 ;  /* 0x0000003431077223 */ /* 0x040fe20000000007 */
[C---:B------:R-:W-:Y:S01]  /*60d0*/  FFMA R8, R49.reuse, R53, R8 ;  /* 0x0000003531087223 */ /* 0x040fe20000000008 */
[C---:B------:R-:W-:Y:S01]  /*60e0*/  FFMA R9, R49.reuse, R54, R9 ;  /* 0x0000003631097223 */ /* 0x040fe20000000009 */
[----:B------:R-:W-:Y:S02]  /*60f0*/  HADD2.F32 R57, -RZ, R61.H0_H0 ;  /* 0x2000003dff397230 */ /* 0x000fe40000004100 */
[----:B------:R-:W-:Y:S01]  /*6100*/  FFMA R10, R49, R55, R10 ;  /* 0x00000037310a7223 */ /* 0x000fe2000000000a */
[----:B------:R-:W-:Y:S01]  /*6110*/  F2FP.SATFINITE.E4M3.F32.PACK_AB_MERGE_C R96, R7, R6, RZ ;  /* 0x000000060760723e */ /* 0x000fe200048070ff */
[----:B------:R-:W-:Y:S02]  /*6120*/  HADD2.F32 R61, -RZ, R62.H0_H0 ;  /* 0x2000003eff3d7230 */ /* 0x000fe40000004100 */
[C---:B------:R-:W-:Y:S01]  /*6130*/  FMUL R11, R46.reuse, R11 ;  /* 0x0000000b2e0b7220 */ /* 0x040fe20000400000 */
[----:B------:R-:W-:Y:S01]  /*6140*/  F2FP.F16.E4M3.UNPACK_B R64, R59.H1 ;  /* 0x0000003bff40723e */ /* 0x000fe200030006ff */
[----:B------:R-:W-:Y:S01]  /*6150*/  HADD2.F32 R59, -RZ, R60.H0_H0 ;  /* 0x2000003cff3b7230 */ /* 0x000fe20000004100 */
[----:B------:R-:W-:Y:S01]  /*6160*/  F2FP.SATFINITE.E4M3.F32.PACK_AB_MERGE_C R96, R5, R4, R96 ;  /* 0x000000040560723e */ /* 0x000fe20004807060 */
[C---:B------:R-:W-:Y:S01]  /*6170*/  FFMA R11, R49.reuse, R56, R11 ;  /* 0x00000038310b7223 */ /* 0x040fe2000000000b */
[C---:B------:R-:W-:Y:S01]  /*6180*/  FFMA R12, R49.reuse, R57, R12 ;  /* 0x00000039310c7223 */ /* 0x040fe2000000000c */
[----:B------:R-:W-:Y:S01]  /*6190*/  FFMA R13, R49, R58, R13 ;  /* 0x0000003a310d7223 */ /* 0x000fe2000000000d */
[----:B------:R-:W-:Y:S02]  /*61a0*/  HADD2.F32 R62, -RZ, R62.H1_H1 ;  /* 0x3000003eff3e7230 */ /* 0x000fe40000004100 */
[C---:B------:R-:W-:Y:S01]  /*61b0*/  FMUL R14, R46.reuse, R14 ;  /* 0x0000000e2e0e7220 */ /* 0x040fe20000400000 */
[----:B------:R-:W-:Y:S01]  /*61c0*/  HADD2.F32 R60, -RZ, R60.H1_H1 ;  /* 0x3000003cff3c7230 */ /* 0x000fe20000004100 */
[----:B------:R-:W-:Y:S01]  /*61d0*/  F2FP.SATFINITE.E4M3.F32.PACK_AB_MERGE_C R97, R11, R10, RZ ;  /* 0x0000000a0b61723e */ /* 0x000fe200048070ff */
[C---:B------:R-:W-:Y:S01]  /*61e0*/  FMUL R15, R46.reuse, R15 ;  /* 0x0000000f2e0f7220 */ /* 0x040fe20000400000 */
[--C-:B------:R-:W-:Y:S02]  /*61f0*/  HADD2.F32 R63, -RZ, R64.reuse.H0_H0 ;  /* 0x20000040ff3f7230 */ /* 0x100fe40000004100 */
[----:B------:R-:W-:Y:S01]  /*6200*/  FFMA R14, R49, R59, R14 ;  /* 0x0000003b310e7223 */ /* 0x000fe2000000000e */
[----:B------:R-:W-:Y:S01]  /*6210*/  F2FP.SATFINITE.E4M3.F32.PACK_AB_MERGE_C R97, R9, R8, R97 ;  /* 0x000000080961723e */ /* 0x000fe20004807061 */
[C---:B------:R-:W-:Y:S01]  /*6220*/  FFMA R15, R49.reuse, R60, R15 ;  /* 0x0000003c310f7223 */ /* 0x040fe2000000000f */
[C---:B------:R-:W-:Y:S01]  /*6230*/  FFMA R16, R49.reuse, R61, R16 ;  /* 0x0000003d31107223 */ /* 0x040fe20000000010 */
[C---:B------:R-:W-:Y:S01]  /*6240*/  FFMA R17, R49.reuse, R62, R17 ;  /* 0x0000003e31117223 */ /* 0x040fe20000000011 */
[----:B------:R-:W-:Y:S02]  /*6250*/  HADD2.F32 R64, -RZ, R64.H1_H1 ;  /* 0x30000040ff407230 */ /* 0x000fe40000004100 */
[C---:B------:R-:W-:Y:S01]  /*6260*/  FMUL R18, R46.reuse, R18 ;  /* 0x000000122e127220 */ /* 0x040fe20000400000 */
[C---:B------:R-:W-:Y:S01]  /*6270*/  FMUL R19, R46.reuse, R19 ;  /* 0x000000132e137220 */ /* 0x040fe20000400000 */
[----:B------:R-:W-:Y:S02]  /*6280*/  HADD2.F32 R68, -RZ, R68.H1_H1 ;  /* 0x30000044ff447230 */ /* 0x000fe40000004100 */
[C---:B------:R-:W-:Y:S01]  /*6290*/  FMUL R22, R46.reuse, R22 ;  /* 0x000000162e167220 */ /* 0x040fe20000400000 */
[C---:B------:R-:W-:Y:S01]  /*62a0*/  FFMA R18, R49.reuse, R63, R18 ;  /* 0x0000003f31127223 */ /* 0x040fe20000000012 */
[C---:B------:R-:W-:Y:S01]  /*62b0*/  FFMA R19, R49.reuse, R64, R19 ;  /* 0x0000004031137223 */ /* 0x040fe20000000013 */
[C---:B------:R-:W-:Y:S01]  /*62c0*/  FMUL R23, R46.reuse, R23 ;  /* 0x000000172e177220 */ /* 0x040fe20000400000 */
[C---:B------:R-:W-:Y:S01]  /*62d0*/  FFMA R20, R49.reuse, R65, R20 ;  /* 0x0000004131147223 */ /* 0x040fe20000000014 */
[C---:B------:R-:W-:Y:S01]  /*62e0*/  FFMA R21, R49.reuse, R66, R21 ;  /* 0x0000004231157223 */ /* 0x040fe20000000015 */
[--C-:B------:R-:W-:Y:S02]  /*62f0*/  HADD2.F32 R70, -RZ, R72.reuse.H0_H0 ;  /* 0x20000048ff467230 */ /* 0x100fe40000004100 */
[C---:B------:R-:W-:Y:S01]  /*6300*/  FFMA R22, R49.reuse, R67, R22 ;  /* 0x0000004331167223 */ /* 0x040fe20000000016 */
[----:B------:R-:W-:Y:S02]  /*6310*/  HADD2.F32 R72, -RZ, R72.H1_H1 ;  /* 0x30000048ff487230 */ /* 0x000fe40000004100 */
[C---:B------:R-:W-:Y:S01]  /*6320*/  FMUL R3, R46.reuse, R26 ;  /* 0x0000001a2e037220 */ /* 0x040fe20000400000 */
        /* <DEDUP_REMOVED lines=16> */
[----:B------:R-:W-:Y:S01]  /*6430*/  FFMA R31, R49, R76, R31 ;  /* 0x0000004c311f7223 */ /* 0x000fe2000000001f */
[----:B------:R-:W-:Y:S01]  /*6440*/  FMUL R35, R46, R35 ;  /* 0x000000232e237220 */ /* 0x000fe20000400000 */
[----:B------:R-:W-:Y:S01]  /*6450*/  F2FP.SATFINITE.E4M3.F32.PACK_AB_MERGE_C R98, R15, R14, RZ ;  /* 0x0000000e0f62723e */ /* 0x000fe200048070ff */
[----:B------:R-:W-:Y:S01]  /*6460*/  FFMA R28, R49, R77, R28 ;  /* 0x0000004d311c7223 */ /* 0x000fe2000000001c */
[----:B------:R-:W-:Y:S01]  /*6470*/  F2FP.SATFINITE.E4M3.F32.PACK_AB_MERGE_C R99, R19, R18, RZ ;  /* 0x000000121363723e */ /* 0x000fe200048070ff */
[C---:B------:R-:W-:Y:S01]  /*6480*/  FFMA R29, R49.reuse, R78, R29 ;  /* 0x0000004e311d7223 */ /* 0x040fe2000000001d */
[C---:B------:R-:W-:Y:S01]  /*6490*/  FFMA R30, R49.reuse, R79, R30 ;  /* 0x0000004f311e7223 */ /* 0x040fe2000000001e */
[----:B------:R-:W-:Y:S01]  /*64a0*/  FFMA R35, R49, R80, R35 ;  /* 0x0000005031237223 */ /* 0x000fe20000000023 */
[----:B------:R-:W-:Y:S02]  /*64b0*/  F2FP.SATFINITE.E4M3.F32.PACK_AB_MERGE_C R98, R13, R12, R98 ;  /* 0x0000000c0d62723e */ /* 0x000fe40004807062 */
[----:B------:R-:W-:Y:S02]  /*64c0*/  F2FP.SATFINITE.E4M3.F32.PACK_AB_MERGE_C R99, R17, R16, R99 ;  /* 0x000000101163723e */ /* 0x000fe40004807063 */
[----:B------:R-:W-:Y:S02]  /*64d0*/  F2FP.SATFINITE.E4M3.F32.PACK_AB_MERGE_C R116, R23, R22, RZ ;  /* 0x000000161774723e */ /* 0x000fe400048070ff */
[----:B------:R-:W-:Y:S01]  /*64e0*/  F2FP.SATFINITE.E4M3.F32.PACK_AB_MERGE_C R117, R27, R3, RZ ;  /* 0x000000031b75723e */ /* 0x000fe200048070ff */
[----:B------:R3:W-:Y:S01]  /*64f0*/  STS.128 [R105+UR43+0x1200], R96 ;  /* 0x0012006069007988 */ /* 0x0007e20008000c2b */
[----:B------:R-:W-:Y:S02]  /*6500*/  F2FP.SATFINITE.E4M3.F32.PACK_AB_MERGE_C R115, R31, R26, RZ ;  /* 0x0000001a1f73723e */ /* 0x000fe400048070ff */
[----:B------:R-:W-:Y:S02]  /*6510*/  F2FP.SATFINITE.E4M3.F32.PACK_AB_MERGE_C R120, R35, R30, RZ ;  /* 0x0000001e2378723e */ /* 0x000fe400048070ff */
[----:B------:R-:W-:Y:S02]  /*6520*/  F2FP.SATFINITE.E4M3.F32.PACK_AB_MERGE_C R116, R21, R20, R116 ;  /* 0x000000141574723e */ /* 0x000fe40004807074 */
[----:B------:R-:W-:Y:S02]  /*6530*/  F2FP.SATFINITE.E4M3.F32.PACK_AB_MERGE_C R117, R2, R0, R117 ;  /* 0x000000000275723e */ /* 0x000fe40004807075 */
[----:B------:R-:W-:Y:S02]  /*6540*/  F2FP.SATFINITE.E4M3.F32.PACK_AB_MERGE_C R118, R25, R24, R115 ;  /* 0x000000181976723e */ /* 0x000fe40004807073 */
[----:B------:R-:W-:Y:S02]  /*6550*/  F2FP.SATFINITE.E4M3.F32.PACK_AB_MERGE_C R119, R29, R28, R120 ;  /* 0x0000001c1d77723e */ /* 0x000fe40004807078 */
[----:B-1----:R-:W-:Y:S03]  /*6560*/  IADD3 R113, PT, PT, R44, 0x1, RZ ;  /* 0x000000012c717810 */ /* 0x002fe60007ffe0ff */
[----:B------:R3:W-:Y:S01]  /*6570*/  STS.128 [R104+0x1010], R116 ;  /* 0x0010107468007388 */ /* 0x0007e20000000c00 */
[----:B------:R-:W-:Y:S01]  /*6580*/  @!PT LDS RZ, [RZ] ;  /* 0x00000000fffff984 */ /* 0x000fe20000000800 */
[----:B------:R-:W-:Y:S01]  /*6590*/  @!PT LDS RZ, [RZ] ;  /* 0x00000000fffff984 */ /* 0x000fe20000000800 */
[----:B------:R-:W-:Y:S01]  /*65a0*/  @!PT LDS RZ, [RZ] ;  /* 0x00000000fffff984 */ /* 0x000fe20000000800 */
[----:B------:R-:W-:Y:S01]  /*65b0*/  @!PT LDS RZ, [RZ] ;  /* 0x00000000fffff984 */ /* 0x000fe20000000800 */
[----:B------:R1:W-:Y:S07]  /*65c0*/  MEMBAR.ALL.CTA ;  /* 0x0000000000007992 */ /* 0x0003ee0000008000 */
[----:B-1----:R-:W1:Y:S02]  /*65d0*/  FENCE.VIEW.ASYNC.S ;  /* 0x00000000000073c6 */ /* 0x002e640000000000 */
[----:B-1----:R-:W-:Y:S06]  /*65e0*/  BAR.SYNC.DEFER_BLOCKING 0x1, 0x80 ;  /* 0x0042000000007b1d */ /* 0x002fec0000010000 */
[----:B------:R-:W-:Y:S05]  /*65f0*/  @P0 BRA `(.L_x_110) ;  /* 0x0000000000340947 */ /* 0x000fea0003800000 */
[----:B------:R-:W-:Y:S01]  /*6600*/  UIADD3 UR12, UPT, UPT, UR43, 0x1200, URZ ;  /* 0x000012002b0c7890 */ /* 0x000fe2000fffe0ff */
[----:B------:R-:W-:Y:S01]  /*6610*/  R2UR UR9, R94 ;  /* 0x000000005e0972ca */ /* 0x000fe200000e0000 */
[----:B------:R-:W-:Y:S01]  /*6620*/  UIADD3 UR10, UP0, UPT, UR46, 0x680, URZ ;  /* 0x000006802e0a7890 */ /* 0x000fe2000ff1e0ff */
[----:B------:R-:W-:Y:S01]  /*6630*/  R2UR UR8, R93 ;  /* 0x000000005d0872ca */ /* 0x000fe200000e0000 */
[----:B------:R-:W-:Y:S02]  /*6640*/  UMOV UR7, UR36 ;  /* 0x0000002400077c82 */ /* 0x000fe40008000000 */
[----:B------:R-:W-:Y:S01]  /*6650*/  IMAD.U32 R111, RZ, RZ, UR12 ;  /* 0x0000000cff6f7e24 */ /* 0x000fe2000f8e00ff */
[----:B------:R-:W-:Y:S04]  /*6660*/  UIADD3.X UR11, UPT, UPT, URZ, UR47, URZ, UP0, !UPT ;  /* 0x0000002fff0b7290 */ /* 0x000fe800087fe4ff */
[----:B------:R-:W-:Y:S03]  /*6670*/  R2UR UR4, R111 ;  /* 0x000000006f0472ca */ /* 0x000fe600000e0000 */
[----:B------:R-:W-:Y:S02]  /*6680*/  USHF.L.U32 UR5, UR9, 0x6, URZ ;  /* 0x0000000609057899 */ /* 0x000fe400080006ff */
[----:B------:R-:W-:Y:S09]  /*6690*/  USHF.L.U32 UR6, UR8, 0x6, URZ ;  /* 0x0000000608067899 */ /* 0x000ff200080006ff */
[----:B------:R1:W-:Y:S01]  /*66a0*/  UTMASTG.3D [UR4], [UR10] ;  /* 0x000000040a0073b5 */ /* 0x0003e20008010000 */
[----:B------:R0:W-:Y:S01]  /*66b0*/  UTMACMDFLUSH ;  /* 0x00000000000079b7 */ /* 0x0001e20000000000 */
[----:B-1----:R-:W-:Y:S04]  /*66c0*/  DEPBAR.LE SB0, 0x0 ;  /* 0x000080000000791a */ /* 0x002fe80000000000 */
.L_x_110:
[----:B------:R-:W-:Y:S05]  /*66d0*/  BSYNC.RECONVERGENT B0 ;  /* 0x0000000000007941 */ /* 0x000fea0003800200 */
.L_x_109:
[----:B------:R-:W-:Y:S01]  /*66e0*/  BAR.SYNC.DEFER_BLOCKING 0x1, 0x80 ;  /* 0x0042000000007b1d */ /* 0x000fe20000010000 */
[----:B------:R-:W-:Y:S01]  /*66f0*/  ISETP.NE.AND P2, PT, R112, RZ, PT ;  /* 0x000000ff7000720c */ /* 0x000fe20003f45270 */
[----:B------:R-:W-:Y:S01]  /*6700*/  IMAD.IADD R94, R43, 0x1, R81 ;  /* 0x000000012b5e7824 */ /* 0x000fe200078e0251 */
[----:B------:R-:W-:Y:S01]  /*6710*/  ISETP.NE.AND P0, PT, R114, 0x2, PT ;  /* 0x000000027200780c */ /* 0x000fe20003f05270 */
[----:B------:R-:W-:Y:S01]  /*6720*/  IMAD.IADD R93, R45, 0x1, R92 ;  /* 0x000000012d5d7824 */ /* 0x000fe200078e025c */
[----:B------:R-:W-:Y:S02]  /*6730*/  ISETP.NE.AND P1, PT, R113, 0x4, PT ;  /* 0x000000047100780c */ /* 0x000fe40003f25270 */
[----:B------:R-:W-:Y:S02]  /*6740*/  SEL R0, RZ, 0x1, P0 ;  /* 0x00000001ff007807 */ /* 0x000fe40000000000 */
[----:B------:R-:W-:Y:S02]  /*6750*/  SEL R3, RZ, 0x1, P1 ;  /* 0x00000001ff037807 */ /* 0x000fe40000800000 */
[----:B------:R-:W-:Y:S02]  /*6760*/  LOP3.LUT R109, R109, R0, RZ, 0x3c, !PT ;  /* 0x000000006d6d7212 */ /* 0x000fe400078e3cff */
[----:B------:R-:W-:Y:S02]  /*6770*/  LOP3.LUT R110, R110, R3, RZ, 0x3c, !PT ;  /* 0x000000036e6e7212 */ /* 0x000fe400078e3cff */
[----:B------:R-:W-:Y:S02]  /*6780*/  @P2 R2UR UR36, R107 ;  /* 0x000000006b2422ca */ /* 0x000fe400000e0000 */
[----:B------:R-:W-:Y:S02]  /*6790*/  SEL R114, R114, RZ, P0 ;  /* 0x000000ff72727207 */ /* 0x000fe40000000000 */
[----:B------:R-:W-:Y:S01]  /*67a0*/  SEL R44, R113, RZ, P1 ;  /* 0x000000ff712c7207 */ /* 0x000fe20000800000 */
[----:B------:R-:W-:Y:S10]  /*67b0*/  @P2 BRA `(.L_x_111) ;  /* 0xffffffe400a02947 */ /* 0x000ff4000383ffff */
[----:B------:R-:W-:Y:S05]  /*67c0*/  EXIT ;  /* 0x000000000000794d */ /* 0x000fea0003800000 */
.L_x_24:
[----:B--2---:R2:W4:Y:S02]  /*67d0*/  SYNCS.PHASECHK.TRANS64.TRYWAIT P0, [R3+URZ+0xc0], R2 ;  /* 0x0000c002030075a7 */ /* 0x00452400080011ff */
[----:B----4-:R-:W-:Y:S05]  /*67e0*/  @!P0 NANOSLEEP.SYNCS 0x989680 ;  /* 0x009896800000895d */ /* 0x010fea0003900000 */
[----:B------:R-:W4:Y:S02]  /*67f0*/  @!P0 SYNCS.PHASECHK.TRANS64 P0, [R3+URZ+0xc0], R2 ;  /* 0x0000c002030085a7 */ /* 0x000f2400080010ff */
[----:B----4-:R-:W-:Y:S05]  /*6800*/  @!P0 BRA `(.L_x_24) ;  /* 0xfffffffc00f08947 */ /* 0x010fea000383ffff */
[----:B------:R-:W-:Y:S05]  /*6810*/  BRA `(.L_x_112) ;  /* 0xffffffac00dc7947 */ /* 0x000fea000383ffff */
.L_x_27:
[----:B-1----:R-:W-:-:S07]  /*6820*/  MOV R2, UR33 ;  /* 0x0000002100027c02 */ /* 0x002fce0008000f00 */
.L_x_113:
[----:B-1----:R1:W2:Y:S02]  /*6830*/  SYNCS.PHASECHK.TRANS64.TRYWAIT P0, [R2+URZ+0x18], R5 ;  /* 0x00001805020075a7 */ /* 0x0022a400080011ff */
[----:B--2---:R-:W-:Y:S05]  /*6840*/  @!P0 NANOSLEEP.SYNCS 0x989680 ;  /* 0x009896800000895d */ /* 0x004fea0003900000 */
[----:B------:R-:W2:Y:S02]  /*6850*/  @!P0 SYNCS.PHASECHK.TRANS64 P0, [R2+URZ+0x18], R5 ;  /* 0x00001805020085a7 */ /* 0x000ea400080010ff */
[----:B--2---:R-:W-:Y:S05]  /*6860*/  @!P0 BRA `(.L_x_113) ;  /* 0xfffffffc00f08947 */ /* 0x004fea000383ffff */
[----:B------:R-:W-:Y:S05]  /*6870*/  BRA `(.L_x_26) ;  /* 0xffffffb000447947 */ /* 0x000fea000383ffff */
.L_x_34:
[----:B-1----:R-:W-:-:S07]  /*6880*/  MOV R2, UR17 ;  /* 0x0000001100027c02 */ /* 0x002fce0008000f00 */
.L_x_114:
[----:B-1----:R1:W2:Y:S02]  /*6890*/  SYNCS.PHASECHK.TRANS64.TRYWAIT P0, [R2+URZ+0x18], R5 ;  /* 0x00001805020075a7 */ /* 0x0022a400080011ff */
[----:B--2---:R-:W-:Y:S05]  /*68a0*/  @!P0 NANOSLEEP.SYNCS 0x989680 ;  /* 0x009896800000895d */ /* 0x004fea0003900000 */
[----:B------:R-:W2:Y:S02]  /*68b0*/  @!P0 SYNCS.PHASECHK.TRANS64 P0, [R2+URZ+0x18], R5 ;  /* 0x00001805020085a7 */ /* 0x000ea400080010ff */
[----:B--2---:R-:W-:Y:S05]  /*68c0*/  @!P0 BRA `(.L_x_114) ;  /* 0xfffffffc00f08947 */ /* 0x004fea000383ffff */
[----:B------:R-:W-:Y:S05]  /*68d0*/  BRA `(.L_x_33) ;  /* 0xffffffb400007947 */ /* 0x000fea000383ffff */
.L_x_39:
[----:B-1----:R1:W2:Y:S02]  /*68e0*/  SYNCS.PHASECHK.TRANS64.TRYWAIT P0, [R2+URZ+0x50], R3 ;  /* 0x00005003020075a7 */ /* 0x0022a400080011ff */
[----:B--2---:R-:W-:Y:S05]  /*68f0*/  @!P0 NANOSLEEP.SYNCS 0x989680 ;  /* 0x009896800000895d */ /* 0x004fea0003900000 */
[----:B------:R-:W2:Y:S02]  /*6900*/  @!P0 SYNCS.PHASECHK.TRANS64 P0, [R2+URZ+0x50], R3 ;  /* 0x00005003020085a7 */ /* 0x000ea400080010ff */
[----:B--2---:R-:W-:Y:S05]  /*6910*/  @!P0 BRA `(.L_x_39) ;  /* 0xfffffffc00f08947 */ /* 0x004fea000383ffff */
[----:B------:R-:W-:Y:S05]  /*6920*/  BRA `(.L_x_115) ;  /* 0xffffffb400a47947 */ /* 0x000fea000383ffff */
.L_x_43:
[----:B---3--:R-:W-:-:S07]  /*6930*/  MOV R0, UR5 ;  /* 0x0000000500007c02 */ /* 0x008fce0008000f00 */
.L_x_116:
[----:B-1----:R1:W2:Y:S02]  /*6940*/  SYNCS.PHASECHK.TRANS64.TRYWAIT P0, [R0+URZ], R3 ;  /* 0x00000003000075a7 */ /* 0x0022a400080011ff */
[----:B--2---:R-:W-:Y:S05]  /*6950*/  @!P0 NANOSLEEP.SYNCS 0x989680 ;  /* 0x009896800000895d */ /* 0x004fea0003900000 */
[----:B------:R-:W2:Y:S02]  /*6960*/  @!P0 SYNCS.PHASECHK.TRANS64 P0, [R0+URZ], R3 ;  /* 0x00000003000085a7 */ /* 0x000ea400080010ff */
[----:B--2---:R-:W-:Y:S05]  /*6970*/  @!P0 BRA `(.L_x_116) ;  /* 0xfffffffc00f08947 */ /* 0x004fea000383ffff */
[----:B------:R-:W-:Y:S05]  /*6980*/  BRA `(.L_x_117) ;  /* 0xffffffbc00147947 */ /* 0x000fea000383ffff */
.L_x_44:
[----:B---3--:R-:W-:-:S07]  /*6990*/  MOV R0, UR5 ;  /* 0x0000000500007c02 */ /* 0x008fce0008000f00 */
.L_x_118:
[----:B-1----:R1:W2:Y:S02]  /*69a0*/  SYNCS.PHASECHK.TRANS64.TRYWAIT P0, [R0+URZ], R3 ;  /* 0x00000003000075a7 */ /* 0x0022a400080011ff */
[----:B--2---:R-:W-:Y:S05]  /*69b0*/  @!P0 NANOSLEEP.SYNCS 0x989680 ;  /* 0x009896800000895d */ /* 0x004fea0003900000 */
[----:B------:R-:W2:Y:S02]  /*69c0*/  @!P0 SYNCS.PHASECHK.TRANS64 P0, [R0+URZ], R3 ;  /* 0x00000003000085a7 */ /* 0x000ea400080010ff */
[----:B--2---:R-:W-:Y:S05]  /*69d0*/  @!P0 BRA `(.L_x_118) ;  /* 0xfffffffc00f08947 */ /* 0x004fea000383ffff */
[----:B------:R-:W-:Y:S05]  /*69e0*/  BRA `(.L_x_119) ;  /* 0xffffffbc00207947 */ /* 0x000fea000383ffff */
.L_x_47:
[----:B-1----:R1:W2:Y:S02]  /*69f0*/  SYNCS.PHASECHK.TRANS64.TRYWAIT P0, [R0+URZ+0xb0], R5 ;  /* 0x0000b005000075a7 */ /* 0x0022a400080011ff */
[----:B--2---:R-:W-:Y:S05]  /*6a00*/  @!P0 NANOSLEEP.SYNCS 0x989680 ;  /* 0x009896800000895d */ /* 0x004fea0003900000 */
[----:B------:R-:W2:Y:S02]  /*6a10*/  @!P0 SYNCS.PHASECHK.TRANS64 P0, [R0+URZ+0xb0], R5 ;  /* 0x0000b005000085a7 */ /* 0x000ea400080010ff */
[----:B--2---:R-:W-:Y:S05]  /*6a20*/  @!P0 BRA `(.L_x_47) ;  /* 0xfffffffc00f08947 */ /* 0x004fea000383ffff */
[----:B------:R-:W-:Y:S05]  /*6a30*/  BRA `(.L_x_120) ;  /* 0xffffffbc00807947 */ /* 0x000fea000383ffff */
.L_x_48:
[----:B------:R-:W-:-:S07]  /*6a40*/  MOV R0, UR5 ;  /* 0x0000000500007c02 */ /* 0x000fce0008000f00 */
.L_x_121:
[----:B-1----:R1:W2:Y:S02]  /*6a50*/  SYNCS.PHASECHK.TRANS64.TRYWAIT P0, [R0+URZ+0x60], R7 ;  /* 0x00006007000075a7 */ /* 0x0022a400080011ff */
[----:B--2---:R-:W-:Y:S05]  /*6a60*/  @!P0 NANOSLEEP.SYNCS 0x989680 ;  /* 0x009896800000895d */ /* 0x004fea0003900000 */
[----:B------:R-:W2:Y:S02]  /*6a70*/  @!P0 SYNCS.PHASECHK.TRANS64 P0, [R0+URZ+0x60], R7 ;  /* 0x00006007000085a7 */ /* 0x000ea400080010ff */
[----:B--2---:R-:W-:Y:S05]  /*6a80*/  @!P0 BRA `(.L_x_121) ;  /* 0xfffffffc00f08947 */ /* 0x004fea000383ffff */
[----:B------:R-:W-:Y:S05]  /*6a90*/  BRA `(.L_x_122) ;  /* 0xffffffbc00907947 */ /* 0x000fea000383ffff */
.L_x_49:
[----:B-1----:R1:W2:Y:S02]  /*6aa0*/  SYNCS.PHASECHK.TRANS64.TRYWAIT P1, [R0+URZ+0x50], R5 ;  /* 0x00005005000075a7 */ /* 0x0022a400080211ff */
[----:B--2---:R-:W-:Y:S05]  /*6ab0*/  @!P1 NANOSLEEP.SYNCS 0x989680 ;  /* 0x009896800000995d */ /* 0x004fea0003900000 */
[----:B------:R-:W2:Y:S02]  /*6ac0*/  @!P1 SYNCS.PHASECHK.TRANS64 P1, [R0+URZ+0x50], R5 ;  /* 0x00005005000095a7 */ /* 0x000ea400080210ff */
[----:B--2---:R-:W-:Y:S05]  /*6ad0*/  @!P1 BRA `(.L_x_49) ;  /* 0xfffffffc00f09947 */ /* 0x004fea000383ffff */
[----:B------:R-:W-:Y:S05]  /*6ae0*/  BRA `(.L_x_123) ;  /* 0xffffffbc00c07947 */ /* 0x000fea000383ffff */
.L_x_52:
[----:B------:R-:W-:-:S07]  /*6af0*/  MOV R0, UR5 ;  /* 0x0000000500007c02 */ /* 0x000fce0008000f00 */
.L_x_124:
[----:B-1----:R1:W2:Y:S02]  /*6b00*/  SYNCS.PHASECHK.TRANS64.TRYWAIT P0, [R0+URZ+0x60], R3 ;  /* 0x00006003000075a7 */ /* 0x0022a400080011ff */
[----:B--2---:R-:W-:Y:S05]  /*6b10*/  @!P0 NANOSLEEP.SYNCS 0x989680 ;  /* 0x009896800000895d */ /* 0x004fea0003900000 */
[----:B------:R-:W2:Y:S02]  /*6b20*/  @!P0 SYNCS.PHASECHK.TRANS64 P0, [R0+URZ+0x60], R3 ;  /* 0x00006003000085a7 */ /* 0x000ea400080010ff */
[----:B--2---:R-:W-:Y:S05]  /*6b30*/  @!P0 BRA `(.L_x_124) ;  /* 0xfffffffc00f08947 */ /* 0x004fea000383ffff */
[----:B------:R-:W-:Y:S05]  /*6b40*/  BRA `(.L_x_51) ;  /* 0xffffffc000147947 */ /* 0x000fea000383ffff */
.L_x_61:
[----:B-1----:R-:W-:-:S04]  /*6b50*/  MOV R4, UR6 ;  /* 0x0000000600047c02 */ /* 0x002fc80008000f00 */
[----:B------:R1:W2:Y:S03]  /*6b60*/  SYNCS.PHASECHK.TRANS64.TRYWAIT P0, [R4+URZ+0x8], R5 ;  /* 0x00000805040075a7 */ /* 0x0002a600080011ff */
[----:B--2---:R-:W-:Y:S05]  /*6b70*/  @!P0 NANOSLEEP.SYNCS 0x989680 ;  /* 0x009896800000895d */ /* 0x004fea0003900000 */
[----:B------:R-:W2:Y:S02]  /*6b80*/  @!P0 SYNCS.PHASECHK.TRANS64 P0, [R4+URZ+0x8], R5 ;  /* 0x00000805040085a7 */ /* 0x000ea400080010ff */
[----:B--2---:R-:W-:Y:S05]  /*6b90*/  @!P0 BRA `(.L_x_61) ;  /* 0xfffffffc00ec8947 */ /* 0x004fea000383ffff */
[----:B------:R-:W-:Y:S05]  /*6ba0*/  BRA `(.L_x_60) ;  /* 0xffffffc000c87947 */ /* 0x000fea000383ffff */
.L_x_63:
[----:B------:R-:W-:Y:S01]  /*6bb0*/  BSSY B0, `(.L_x_125) ;  /* 0x0000006000007945 */ /* 0x000fe20003800000 */
[----:B------:R-:W-:-:S07]  /*6bc0*/  MOV R15, 0xffffffff ;  /* 0xffffffff000f7802 */ /* 0x000fce0000000f00 */
[----:B-1---5:R-:W-:Y:S05]  /*6bd0*/  WARPSYNC.COLLECTIVE R15, `(.L_x_126) ;  /* 0x000000000f0c7348 */ /* 0x022fea0003c00000 */
[----:B------:R-:W-:Y:S02]  /*6be0*/  ELECT P6, UR79, PT ;  /* 0x00000000004f782f */ /* 0x000fe400038c0000 */
[----:B------:R-:W-:Y:S01]  /*6bf0*/  MOV R14, UR79 ;  /* 0x0000004f000e7c02 */ /* 0x000fe20008000f00 */
[----:B-1---5:R-:W-:Y:S10]  /*6c00*/  ENDCOLLECTIVE ;  /* 0x000000000000791b */ /* 0x022ff40003800000 */
.L_x_126:
[----:B------:R-:W-:Y:S05]  /*6c10*/  BSYNC B0 ;  /* 0x0000000000007941 */ /* 0x000fea0003800000 */
.L_x_125:
[----:B------:R-:W-:Y:S05]  /*6c20*/  BRA `(.L_x_127) ;  /* 0xffffffc000f87947 */ /* 0x000fea000383ffff */
.L_x_65:
[----:B-1----:R-:W-:-:S04]  /*6c30*/  MOV R2, UR6 ;  /* 0x0000000600027c02 */ /* 0x002fc80008000f00 */
[----:B------:R1:W2:Y:S03]  /*6c40*/  SYNCS.PHASECHK.TRANS64.TRYWAIT P0, [R2+URZ+0x8], R3 ;  /* 0x00000803020075a7 */ /* 0x0002a600080011ff */
[----:B--2---:R-:W-:Y:S05]  /*6c50*/  @!P0 NANOSLEEP.SYNCS 0x989680 ;  /* 0x009896800000895d */ /* 0x004fea0003900000 */
[----:B------:R-:W2:Y:S02]  /*6c60*/  @!P0 SYNCS.PHASECHK.TRANS64 P0, [R2+URZ+0x8], R3 ;  /* 0x00000803020085a7 */ /* 0x000ea400080010ff */
[----:B--2---:R-:W-:Y:S05]  /*6c70*/  @!P0 BRA `(.L_x_65) ;  /* 0xfffffffc00ec8947 */ /* 0x004fea000383ffff */
[----:B------:R-:W-:Y:S05]  /*6c80*/  BRA `(.L_x_64) ;  /* 0xffffffc000fc7947 */ /* 0x000fea000383ffff */
.L_x_66:
[----:B-1----:R1:W2:Y:S02]  /*6c90*/  SYNCS.PHASECHK.TRANS64.TRYWAIT P0, [R0+URZ+0x50], R5 ;  /* 0x00005005000075a7 */ /* 0x0022a400080011ff */
[----:B--2---:R-:W-:Y:S05]  /*6ca0*/  @!P0 NANOSLEEP.SYNCS 0x989680 ;  /* 0x009896800000895d */ /* 0x004fea0003900000 */
[----:B------:R-:W2:Y:S02]  /*6cb0*/  @!P0 SYNCS.PHASECHK.TRANS64 P0, [R0+URZ+0x50], R5 ;  /* 0x00005005000085a7 */ /* 0x000ea400080010ff */
[----:B--2---:R-:W-:Y:S05]  /*6cc0*/  @!P0 BRA `(.L_x_66) ;  /* 0xfffffffc00f08947 */ /* 0x004fea000383ffff */
[----:B------:R-:W-:Y:S05]  /*6cd0*/  BRA `(.L_x_128) ;  /* 0xffffffc400e87947 */ /* 0x000fea000383ffff */
.L_x_68:
[----:B------:R-:W-:-:S07]  /*6ce0*/  MOV R0, UR9 ;  /* 0x0000000900007c02 */ /* 0x000fce0008000f00 */
.L_x_129:
[----:B-1----:R1:W2:Y:S02]  /*6cf0*/  SYNCS.PHASECHK.TRANS64.TRYWAIT P0, [R0+URZ+0x90], R5 ;  /* 0x00009005000075a7 */ /* 0x0022a400080011ff */
[----:B--2---:R-:W-:Y:S05]  /*6d00*/  @!P0 NANOSLEEP.SYNCS 0x989680 ;  /* 0x009896800000895d */ /* 0x004fea0003900000 */
[----:B------:R-:W2:Y:S02]  /*6d10*/  @!P0 SYNCS.PHASECHK.TRANS64 P0, [R0+URZ+0x90], R5 ;  /* 0x00009005000085a7 */ /* 0x000ea400080010ff */
[----:B--2---:R-:W-:Y:S05]  /*6d20*/  @!P0 BRA `(.L_x_129) ;  /* 0xfffffffc00f08947 */ /* 0x004fea000383ffff */
[----:B------:R-:W-:Y:S05]  /*6d30*/  BRA `(.L_x_130) ;  /* 0xffffffc800347947 */ /* 0x000fea000383ffff */
.L_x_71:
[----:B------:R-:W-:Y:S07]  /*6d40*/  MOV R0, UR8 ;  /* 0x0000000800007c02 */ /* 0x000fee0008000f00 */
.L_x_131:
[----:B-1----:R1:W2:Y:S02]  /*6d50*/  SYNCS.PHASECHK.TRANS64.TRYWAIT P0, [R0+URZ], R5 ;  /* 0x00000005000075a7 */ /* 0x0022a400080011ff */
[----:B--2---:R-:W-:Y:S05]  /*6d60*/  @!P0 NANOSLEEP.SYNCS 0x989680 ;  /* 0x009896800000895d */ /* 0x004fea0003900000 */
[----:B------:R-:W2:Y:S02]  /*6d70*/  @!P0 SYNCS.PHASECHK.TRANS64 P0, [R0+URZ], R5 ;  /* 0x00000005000085a7 */ /* 0x000ea400080010ff */
[----:B--2---:R-:W-:Y:S05]  /*6d80*/  @!P0 BRA `(.L_x_131) ;  /* 0xfffffffc00f08947 */ /* 0x004fea000383ffff */
[----:B------:R-:W-:Y:S05]  /*6d90*/  BRA `(.L_x_70) ;  /* 0xffffffc800487947 */ /* 0x000fea000383ffff */
.L_x_75:
[----:B-1----:R-:W-:-:S07]  /*6da0*/  MOV R0, UR8 ;  /* 0x0000000800007c02 */ /* 0x002fce0008000f00 */
.L_x_132:
[----:B-1----:R1:W2:Y:S02]  /*6db0*/  SYNCS.PHASECHK.TRANS64.TRYWAIT P0, [R0+URZ], R3 ;  /* 0x00000003000075a7 */ /* 0x0022a400080011ff */
[----:B--2---:R-:W-:Y:S05]  /*6dc0*/  @!P0 NANOSLEEP.SYNCS 0x989680 ;  /* 0x009896800000895d */ /* 0x004fea0003900000 */
[----:B------:R-:W2:Y:S02]  /*6dd0*/  @!P0 SYNCS.PHASECHK.TRANS64 P0, [R0+URZ], R3 ;  /* 0x00000003000085a7 */ /* 0x000ea400080010ff */
[----:B--2---:R-:W-:Y:S05]  /*6de0*/  @!P0 BRA `(.L_x_132) ;  /* 0xfffffffc00f08947 */ /* 0x004fea000383ffff */
[----:B------:R-:W-:Y:S05]  /*6df0*/  BRA `(.L_x_133) ;  /* 0xffffffcc003c7947 */ /* 0x000fea000383ffff */
.L_x_76:
[----:B------:R-:W-:-:S07]  /*6e00*/  MOV R0, UR8 ;  /* 0x0000000800007c02 */ /* 0x000fce0008000f00 */
.L_x_134:
[----:B-1----:R1:W2:Y:S02]  /*6e10*/  SYNCS.PHASECHK.TRANS64.TRYWAIT P0, [R0+URZ], R3 ;  /* 0x00000003000075a7 */ /* 0x0022a400080011ff */
[----:B--2---:R-:W-:Y:S05]  /*6e20*/  @!P0 NANOSLEEP.SYNCS 0x989680 ;  /* 0x009896800000895d */ /* 0x004fea0003900000 */
[----:B------:R-:W2:Y:S02]  /*6e30*/  @!P0 SYNCS.PHASECHK.TRANS64 P0, [R0+URZ], R3 ;  /* 0x00000003000085a7 */ /* 0x000ea400080010ff */
[----:B--2---:R-:W-:Y:S05]  /*6e40*/  @!P0 BRA `(.L_x_134) ;  /* 0xfffffffc00f08947 */ /* 0x004fea000383ffff */
[----:B------:R-:W-:Y:S05]  /*6e50*/  BRA `(.L_x_135) ;  /* 0xffffffcc00487947 */ /* 0x000fea000383ffff */
.L_x_77:
[----:B------:R-:W-:-:S07]  /*6e60*/  MOV R0, UR8 ;  /* 0x0000000800007c02 */ /* 0x000fce0008000f00 */
.L_x_136:
[----:B-1----:R1:W2:Y:S02]  /*6e70*/  SYNCS.PHASECHK.TRANS64.TRYWAIT P0, [R0+URZ], R3 ;  /* 0x00000003000075a7 */ /* 0x0022a400080011ff */
[----:B--2---:R-:W-:Y:S05]  /*6e80*/  @!P0 NANOSLEEP.SYNCS 0x989680 ;  /* 0x009896800000895d */ /* 0x004fea0003900000 */
[----:B------:R-:W2:Y:S02]  /*6e90*/  @!P0 SYNCS.PHASECHK.TRANS64 P0, [R0+URZ], R3 ;  /* 0x00000003000085a7 */ /* 0x000ea400080010ff */
[----:B--2---:R-:W-:Y:S05]  /*6ea0*/  @!P0 BRA `(.L_x_136) ;  /* 0xfffffffc00f08947 */ /* 0x004fea000383ffff */
[----:B------:R-:W-:Y:S05]  /*6eb0*/  BRA `(.L_x_137) ;  /* 0xffffffcc00547947 */ /* 0x000fea000383ffff */
.L_x_80:
[----:B------:R-:W-:-:S07]  /*6ec0*/  MOV R0, UR7 ;  /* 0x0000000700007c02 */ /* 0x000fce0008000f00 */
.L_x_138:
[----:B-1----:R1:W2:Y:S02]  /*6ed0*/  SYNCS.PHASECHK.TRANS64.TRYWAIT P1, [R0+URZ+0xd0], R3 ;  /* 0x0000d003000075a7 */ /* 0x0022a400080211ff */
[----:B--2---:R-:W-:Y:S05]  /*6ee0*/  @!P1 NANOSLEEP.SYNCS 0x989680 ;  /* 0x009896800000995d */ /* 0x004fea0003900000 */
[----:B------:R-:W2:Y:S02]  /*6ef0*/  @!P1 SYNCS.PHASECHK.TRANS64 P1, [R0+URZ+0xd0], R3 ;  /* 0x0000d003000095a7 */ /* 0x000ea400080210ff */
[----:B--2---:R-:W-:Y:S05]  /*6f00*/  @!P1 BRA `(.L_x_138) ;  /* 0xfffffffc00f09947 */ /* 0x004fea000383ffff */
[----:B------:R-:W-:Y:S05]  /*6f10*/  BRA `(.L_x_139) ;  /* 0xffffffcc00a07947 */ /* 0x000fea000383ffff */
.L_x_85:
[----:B--2---:R2:W4:Y:S02]  /*6f20*/  SYNCS.PHASECHK.TRANS64.TRYWAIT P0, [R0+URZ+0x50], R3 ;  /* 0x00005003000075a7 */ /* 0x00452400080011ff */
[----:B----4-:R-:W-:Y:S05]  /*6f30*/  @!P0 NANOSLEEP.SYNCS 0x989680 ;  /* 0x009896800000895d */ /* 0x010fea0003900000 */
[----:B------:R-:W4:Y:S02]  /*6f40*/  @!P0 SYNCS.PHASECHK.TRANS64 P0, [R0+URZ+0x50], R3 ;  /* 0x00005003000085a7 */ /* 0x000f2400080010ff */
[----:B----4-:R-:W-:Y:S05]  /*6f50*/  @!P0 BRA `(.L_x_85) ;  /* 0xfffffffc00f08947 */ /* 0x010fea000383ffff */
[----:B------:R-:W-:Y:S05]  /*6f60*/  BRA `(.L_x_140) ;  /* 0xffffffd000a47947 */ /* 0x000fea000383ffff */
.L_x_88:
[----:B------:R-:W-:Y:S07]  /*6f70*/  MOV R0, UR6 ;  /* 0x0000000600007c02 */ /* 0x000fee0008000f00 */
.L_x_141:
[----:B--2---:R2:W4:Y:S02]  /*6f80*/  SYNCS.PHASECHK.TRANS64.TRYWAIT P0, [R0+URZ+0x48], R3 ;  /* 0x00004803000075a7 */ /* 0x00452400080011ff */
[----:B----4-:R-:W-:Y:S05]  /*6f90*/  @!P0 NANOSLEEP.SYNCS 0x989680 ;  /* 0x009896800000895d */ /* 0x010fea0003900000 */
[----:B------:R-:W4:Y:S02]  /*6fa0*/  @!P0 SYNCS.PHASECHK.TRANS64 P0, [R0+URZ+0x48], R3 ;  /* 0x00004803000085a7 */ /* 0x000f2400080010ff */
[----:B----4-:R-:W-:Y:S05]  /*6fb0*/  @!P0 BRA `(.L_x_141) ;  /* 0xfffffffc00f08947 */ /* 0x010fea000383ffff */
[----:B------:R-:W-:Y:S05]  /*6fc0*/  BRA `(.L_x_87) ;  /* 0xffffffd400907947 */ /* 0x000fea000383ffff */
.L_x_91:
[----:B------:R-:W-:Y:S07]  /*6fd0*/  MOV R3, UR6 ;  /* 0x0000000600037c02 */ /* 0x000fee0008000f00 */
.L_x_142:
[----:B-1----:R1:W2:Y:S02]  /*6fe0*/  SYNCS.PHASECHK.TRANS64.TRYWAIT P2, [R3+URZ+0x38], R26 ;  /* 0x0000381a030075a7 */ /* 0x0022a400080411ff */
[----:B--2---:R-:W-:Y:S05]  /*6ff0*/  @!P2 NANOSLEEP.SYNCS 0x989680 ;  /* 0x009896800000a95d */ /* 0x004fea0003900000 */
[----:B------:R-:W2:Y:S02]  /*7000*/  @!P2 SYNCS.PHASECHK.TRANS64 P2, [R3+URZ+0x38], R26 ;  /* 0x0000381a0300a5a7 */ /* 0x000ea400080410ff */
[----:B--2---:R-:W-:Y:S05]  /*7010*/  @!P2 BRA `(.L_x_142) ;  /* 0xfffffffc00f0a947 */ /* 0x004fea000383ffff */
[----:B------:R-:W-:Y:S05]  /*7020*/  BRA `(.L_x_143) ;  /* 0xffffffd800247947 */ /* 0x000fea000383ffff */
.L_x_94:
[----:B--2---:R2:W3:Y:S02]  /*7030*/  SYNCS.PHASECHK.TRANS64.TRYWAIT P0, [R0+URZ+0x50], R3 ;  /* 0x00005003000075a7 */ /* 0x0044e400080011ff */
[----:B---3--:R-:W-:Y:S05]  /*7040*/  @!P0 NANOSLEEP.SYNCS 0x989680 ;  /* 0x009896800000895d */ /* 0x008fea0003900000 */
[----:B------:R-:W3:Y:S02]  /*7050*/  @!P0 SYNCS.PHASECHK.TRANS64 P0, [R0+URZ+0x50], R3 ;  /* 0x00005003000085a7 */ /* 0x000ee400080010ff */
[----:B---3--:R-:W-:Y:S05]  /*7060*/  @!P0 BRA `(.L_x_94) ;  /* 0xfffffffc00f08947 */ /* 0x008fea000383ffff */
[----:B------:R-:W-:Y:S05]  /*7070*/  BRA `(.L_x_144) ;  /* 0xffffffdc00847947 */ /* 0x000fea000383ffff */
.L_x_105:
[----:B-1----:R-:W-:Y:S04]  /*7080*/  MOV R0, UR43 ;  /* 0x0000002b00007c02 */ /* 0x002fe80008000f00 */
[----:B------:R1:W2:Y:S03]  /*7090*/  SYNCS.PHASECHK.TRANS64.TRYWAIT P1, [R0+URZ+0x30], R3 ;  /* 0x00003003000075a7 */ /* 0x0002a600080211ff */
[----:B--2---:R-:W-:Y:S05]  /*70a0*/  @!P1 NANOSLEEP.SYNCS 0x989680 ;  /* 0x009896800000995d */ /* 0x004fea0003900000 */
[----:B------:R-:W2:Y:S02]  /*70b0*/  @!P1 SYNCS.PHASECHK.TRANS64 P1, [R0+URZ+0x30], R3 ;  /* 0x00003003000095a7 */ /* 0x000ea400080210ff */
[----:B--2---:R-:W-:Y:S05]  /*70c0*/  @!P1 BRA `(.L_x_105) ;  /* 0xfffffffc00ec9947 */ /* 0x004fea000383ffff */
[----:B------:R-:W-:Y:S05]  /*70d0*/  BRA `(.L_x_104) ;  /* 0xffffffe800647947 */ /* 0x000fea000383ffff */
.L_x_107:
[----:B------:R1:W1:Y:S02]  /*70e0*/  SYNCS.PHASECHK.TRANS64.TRYWAIT P1, [R113+URZ+0x70], R2 ;  /* 0x00007002710075a7 */ /* 0x00026400080211ff */
[----:B-1----:R-:W-:Y:S05]  /*70f0*/  @!P1 NANOSLEEP.SYNCS 0x989680 ;  /* 0x009896800000995d */ /* 0x002fea0003900000 */
[----:B------:R-:W1:Y:S02]  /*7100*/  @!P1 SYNCS.PHASECHK.TRANS64 P1, [R113+URZ+0x70], R2 ;  /* 0x00007002710095a7 */ /* 0x000e6400080210ff */
[----:B-1----:R-:W-:Y:S05]  /*7110*/  @!P1 BRA `(.L_x_107) ;  /* 0xfffffffc00f09947 */ /* 0x002fea000383ffff */
[----:B------:R-:W-:Y:S05]  /*7120*/  BRA `(.L_x_106) ;  /* 0xffffffe800a07947 */ /* 0x000fea000383ffff */
        .weak           $__internal_0_$__cuda_sm10x_tcgen05_guardrail_trap_col_being_dealloced_not_returned_by_alloc
        .type           $__internal_0_$__cuda_sm10x_tcgen05_guardrail_trap_col_being_dealloced_not_returned_by_alloc,@function
        .size           $__internal_0_$__cuda_sm10x_tcgen05_guardrail_trap_col_being_dealloced_not_returned_by_alloc,($__internal_1_$__cuda_sm10x_tcgen05_guardrail_trap_phase_invalid_during_alloc - $__internal_0_$__cuda_sm10x_tcgen05_guardrail_trap_col_being_dealloced_not_returned_by_alloc)
$__internal_0_$__cuda_sm10x_tcgen05_guardrail_trap_col_being_dealloced_not_returned_by_alloc:
[----:B------:R-:W-:Y:S05]  /*7130*/  BPT.TRAP 0x1 ;  /* 0x000000040000795c */ /* 0x000fea0000300000 */
[----:B------:R-:W-:-:S04]  /*7140*/  HFMA2 R3, -RZ, RZ, 0, 0 ;  /* 0x00000000ff037431 */ /* 0x000fc800000001ff */
[----:B------:R-:W-:Y:S05]  /*7150*/  RET.REL.NODEC R2 `(_ZN7cutlass13device_kernelINS_4gemm6kernel13GemmUniversalIN4cute5tupleIJiiiiEEENS1_10collective13CollectiveMmaINS1_35MainloopSm100TmaUmmaWarpSpecializedILi3ELi2ELi4ENS5_IJNS4_1CILi2EEENSA_ILi1EEESC_EEEEENS5_IJNSA_ILi128EEENSA_ILi64EEESF_EEENS_12float_e4m3_tENS5_IJlSC_lEEESI_SJ_NS4_8TiledMMAINS4_8MMA_AtomIJNS4_10MMA_TraitsINS4_25SM100_MMA_F8F6F4_2x1SM_SSEJSI_SI_fSF_SG_NS4_17integral_constantINS4_4UMMA5MajorELSQ_0EEESR_NSO_INSP_7ScaleInELSS_0EEEST_EEEEEENS4_6LayoutINS5_IJSC_SC_SC_EEENS5_IJNSA_ILi0EEESY_SY_EEEEENS5_IJNS4_10UnderscoreES11_S11_EEEEENS4_18SM100_TMA_2SM_LOADENS4_14ComposedLayoutINS4_7SwizzleILi3ELi4ELi3EEENS4_18smem_ptr_flag_bitsILi8EEENSW_INS5_IJNSA_ILi8EEESF_EEENS5_IJSF_SC_EEEEEEEvNS4_8identityES14_S1E_vS1F_EENS_8epilogue10collective18CollectiveEpilogueINS1H_23Sm100TmaWarpSpecializedILi1ELi1ELi32ELb0ELb0EEEJNS5_IJSG_SG_SF_EEENS5_IJNSW_ISG_SC_EES1N_EEESI_SJ_SI_SJ_NS1H_6fusion15FusionCallbacksIS1L_NS1P_17LinearCombinationISI_fSI_fLNS_15FloatRoundStyleE2EEES1M_S1O_JEEENS4_5SM1004TMEM4LOAD26SM100_TMEM_LOAD_32dp32b32xENS4_13SM90_TMA_LOADENS15_INS16_ILi2ELi4ELi3EEES19_NSW_INS5_IJS1A_SG_EEENS5_IJSG_SC_EEEEEEENS4_39AutoVectorizingCopyWithAssumedAlignmentILi128EEENS4_14SM90_TMA_STOREES24_S26_S26_EEEvvEEEEvNT_6ParamsE) ;  /* 0xffffff8c02a87950 */ /* 0x000fea0003c3ffff */
        .weak           $__internal_1_$__cuda_sm10x_tcgen05_guardrail_trap_phase_invalid_during_alloc
        .type           $__internal_1_$__cuda_sm10x_tcgen05_guardrail_trap_phase_invalid_during_alloc,@function
        .size           $__internal_1_$__cuda_sm10x_tcgen05_guardrail_trap_phase_invalid_during_alloc,($__internal_2_$__cuda_sm10x_tcgen05_guardrail_trap_unallocated_columns_being_dealloced - $__internal_1_$__cuda_sm10x_tcgen05_guardrail_trap_phase_invalid_during_alloc)
$__internal_1_$__cuda_sm10x_tcgen05_guardrail_trap_phase_invalid_during_alloc:
[----:B------:R-:W-:Y:S05]  /*7160*/  BPT.TRAP 0x1 ;  /* 0x000000040000795c */ /* 0x000fea0000300000 */
[----:B------:R-:W-:-:S04]  /*7170*/  MOV R3, 0x0 ;  /* 0x0000000000037802 */ /* 0x000fc80000000f00 */
[----:B------:R-:W-:Y:S05]  /*7180*/  RET.REL.NODEC R2 `(_ZN7cutlass13device_kernelINS_4gemm6kernel13GemmUniversalIN4cute5tupleIJiiiiEEENS1_10collective13CollectiveMmaINS1_35MainloopSm100TmaUmmaWarpSpecializedILi3ELi2ELi4ENS5_IJNS4_1CILi2EEENSA_ILi1EEESC_EEEEENS5_IJNSA_ILi128EEENSA_ILi64EEESF_EEENS_12float_e4m3_tENS5_IJlSC_lEEESI_SJ_NS4_8TiledMMAINS4_8MMA_AtomIJNS4_10MMA_TraitsINS4_25SM100_MMA_F8F6F4_2x1SM_SSEJSI_SI_fSF_SG_NS4_17integral_constantINS4_4UMMA5MajorELSQ_0EEESR_NSO_INSP_7ScaleInELSS_0EEEST_EEEEEENS4_6LayoutINS5_IJSC_SC_SC_EEENS5_IJNSA_ILi0EEESY_SY_EEEEENS5_IJNS4_10UnderscoreES11_S11_EEEEENS4_18SM100_TMA_2SM_LOADENS4_14ComposedLayoutINS4_7SwizzleILi3ELi4ELi3EEENS4_18smem_ptr_flag_bitsILi8EEENSW_INS5_IJNSA_ILi8EEESF_EEENS5_IJSF_SC_EEEEEEEvNS4_8identityES14_S1E_vS1F_EENS_8epilogue10collective18CollectiveEpilogueINS1H_23Sm100TmaWarpSpecializedILi1ELi1ELi32ELb0ELb0EEEJNS5_IJSG_SG_SF_EEENS5_IJNSW_ISG_SC_EES1N_EEESI_SJ_SI_SJ_NS1H_6fusion15FusionCallbacksIS1L_NS1P_17LinearCombinationISI_fSI_fLNS_15FloatRoundStyleE2EEES1M_S1O_JEEENS4_5SM1004TMEM4LOAD26SM100_TMEM_LOAD_32dp32b32xENS4_13SM90_TMA_LOADENS15_INS16_ILi2ELi4ELi3EEES19_NSW_INS5_IJS1A_SG_EEENS5_IJSG_SC_EEEEEEENS4_39AutoVectorizingCopyWithAssumedAlignmentILi128EEENS4_14SM90_TMA_STOREES24_S26_S26_EEEvvEEEEvNT_6ParamsE) ;  /* 0xffffff8c029c7950 */ /* 0x000fea0003c3ffff */
        .weak           $__internal_2_$__cuda_sm10x_tcgen05_guardrail_trap_unallocated_columns_being_dealloced
        .type           $__internal_2_$__cuda_sm10x_tcgen05_guardrail_trap_unallocated_columns_being_dealloced,@function
        .size           $__internal_2_$__cuda_sm10x_tcgen05_guardrail_trap_unallocated_columns_being_dealloced,(.L_x_146 - $__internal_2_$__cuda_sm10x_tcgen05_guardrail_trap_unallocated_columns_being_dealloced)
$__internal_2_$__cuda_sm10x_tcgen05_guardrail_trap_unallocated_columns_being_dealloced:
[----:B------:R-:W-:Y:S05]  /*7190*/  BPT.TRAP 0x1 ;  /* 0x000000040000795c */ /* 0x000fea0000300000 */
[----:B------:R-:W-:-:S04]  /*71a0*/  HFMA2 R3, -RZ, RZ, 0, 0 ;  /* 0x00000000ff037431 */ /* 0x000fc800000001ff */
[----:B------:R-:W-:Y:S05]  /*71b0*/  RET.REL.NODEC R2 `(_ZN7cutlass13device_kernelINS_4gemm6kernel13GemmUniversalIN4cute5tupleIJiiiiEEENS1_10collective13CollectiveMmaINS1_35MainloopSm100TmaUmmaWarpSpecializedILi3ELi2ELi4ENS5_IJNS4_1CILi2EEENSA_ILi1EEESC_EEEEENS5_IJNSA_ILi128EEENSA_ILi64EEESF_EEENS_12float_e4m3_tENS5_IJlSC_lEEESI_SJ_NS4_8TiledMMAINS4_8MMA_AtomIJNS4_10MMA_TraitsINS4_25SM100_MMA_F8F6F4_2x1SM_SSEJSI_SI_fSF_SG_NS4_17integral_constantINS4_4UMMA5MajorELSQ_0EEESR_NSO_INSP_7ScaleInELSS_0EEEST_EEEEEENS4_6LayoutINS5_IJSC_SC_SC_EEENS5_IJNSA_ILi0EEESY_SY_EEEEENS5_IJNS4_10UnderscoreES11_S11_EEEEENS4_18SM100_TMA_2SM_LOADENS4_14ComposedLayoutINS4_7SwizzleILi3ELi4ELi3EEENS4_18smem_ptr_flag_bitsILi8EEENSW_INS5_IJNSA_ILi8EEESF_EEENS5_IJSF_SC_EEEEEEEvNS4_8identityES14_S1E_vS1F_EENS_8epilogue10collective18CollectiveEpilogueINS1H_23Sm100TmaWarpSpecializedILi1ELi1ELi32ELb0ELb0EEEJNS5_IJSG_SG_SF_EEENS5_IJNSW_ISG_SC_EES1N_EEESI_SJ_SI_SJ_NS1H_6fusion15FusionCallbacksIS1L_NS1P_17LinearCombinationISI_fSI_fLNS_15FloatRoundStyleE2EEES1M_S1O_JEEENS4_5SM1004TMEM4LOAD26SM100_TMEM_LOAD_32dp32b32xENS4_13SM90_TMA_LOADENS15_INS16_ILi2ELi4ELi3EEES19_NSW_INS5_IJS1A_SG_EEENS5_IJSG_SC_EEEEEEENS4_39AutoVectorizingCopyWithAssumedAlignmentILi128EEENS4_14SM90_TMA_STOREES24_S26_S26_EEEvvEEEEvNT_6ParamsE) ;  /* 0xffffff8c02907950 */ /* 0x000fea0003c3ffff */
.L_x_145:
[----:B------:R-:W-:-:S00]  /*71c0*/  BRA `(.L_x_145) ;  /* 0xfffffffc00fc7947 */ /* 0x000fc0000383ffff */
[----:B------:R-:W-:-:S00]  /*71d0*/  NOP ;  /* 0x0000000000007918 */ /* 0x000fc00000000000 */
        /* <DEDUP_REMOVED lines=10> */
.L_x_146:


//--------------------- .nv.global.init           --------------------------
	.section	.nv.global.init,"aw",@progbits
.nv.global.init:
	.type		$str$27,@object
	.size		$str$27,($str$28 - $str$27)
$str$27:
        /*0000*/ 	.byte	0x28, 0x61, 0x64, 0x64, 0x72, 0x65, 0x73, 0x73, 0x20, 0x26, 0x20, 0x6d, 0x61, 0x73, 0x6b, 0x29
        /*0010*/ 	.byte	0x20, 0x3d, 0x3d, 0x20, 0x30, 0x00
	.type		$str$28,@object
	.size		$str$28,($str$26 - $str$28)
$str$28:
        /*0016*/ 	.byte	0x2f, 0x74, 0x6d, 0x70, 0x2f, 0x63, 0x75, 0x74, 0x6c, 0x61, 0x73, 0x73, 0x5f, 0x73, 0x77, 0x65
        /*0026*/ 	.byte	0x65, 0x70, 0x5f, 0x73, 0x72, 0x63, 0x2f, 0x69, 0x6e, 0x63, 0x6c, 0x75, 0x64, 0x65, 0x2f, 0x63
        /*0036*/ 	.byte	0x75, 0x74, 0x65, 0x2f, 0x70, 0x6f, 0x69, 0x6e, 0x74, 0x65, 0x72, 0x5f, 0x66, 0x6c, 0x61, 0x67
        /*0046*/ 	.byte	0x67, 0x65, 0x64, 0x2e, 0x68, 0x70, 0x70, 0x00
	.type		$str$26,@object
	.size		$str$26,($str$25 - $str$26)
$str$26:
        /*004e*/ 	.byte	0x2f, 0x74, 0x6d, 0x70, 0x2f, 0x63, 0x75, 0x74, 0x6c, 0x61, 0x73, 0x73, 0x5f, 0x73, 0x77, 0x65
        /*005e*/ 	.byte	0x65, 0x70, 0x5f, 0x73, 0x72, 0x63, 0x2f, 0x69, 0x6e, 0x63, 0x6c, 0x75, 0x64, 0x65, 0x2f, 0x63
        /*006e*/ 	.byte	0x75, 0x74, 0x65, 0x2f, 0x61, 0x74, 0x6f, 0x6d, 0x2f, 0x63, 0x6f, 0x70, 0x79, 0x5f, 0x74, 0x72
        /*007e*/ 	.byte	0x61, 0x69, 0x74, 0x73, 0x5f, 0x73, 0x6d, 0x31, 0x30, 0x30, 0x2e, 0x68, 0x70, 0x70, 0x00
	.type		$str$25,@object
	.size		$str$25,(__unnamed_1 - $str$25)
$str$25:
        /*008d*/ 	.byte	0x28, 0x28, 0x75, 0x69, 0x6e, 0x74, 0x33, 0x32, 0x5f, 0x74, 0x28, 0x74, 0x68, 0x72, 0x65, 0x61
        /*009d*/ 	.byte	0x64, 0x49, 0x64, 0x78, 0x2e, 0x78, 0x29, 0x20, 0x2f, 0x20, 0x33, 0x32, 0x29, 0x20, 0x25, 0x20
        /*00ad*/ 	.byte	0x34, 0x29, 0x20, 0x3d, 0x3d, 0x20, 0x28, 0x28, 0x28, 0x74, 0x6d, 0x65, 0x6d, 0x5f, 0x61, 0x64
        /*00bd*/ 	.byte	0x64, 0x72, 0x20, 0x3e, 0x3e, 0x20, 0x31, 0x36, 0x29, 0x20, 0x2f, 0x20, 0x33, 0x32, 0x29, 0x20
        /*00cd*/ 	.byte	0x25, 0x20, 0x34, 0x29, 0x00
	.type		__unnamed_1,@object
	.size		__unnamed_1,(__unnamed_2 - __unnamed_1)
__unnamed_1:
        /*00d2*/ 	.byte	0x61, 0x75, 0x74, 0x6f, 0x20, 0x63, 0x75, 0x74, 0x65, 0x3a, 0x3a, 0x61, 0x73, 0x5f, 0x70, 0x6f
        /* <DEDUP_REMOVED lines=24> */
        /*0262*/ 	.byte	0x3c, 0x34, 0x30, 0x39, 0x36, 0x3e, 0x3e, 0x3e, 0x3e, 0x5d, 0x00
	.type		__unnamed_2,@object
	.size		__unnamed_2,(.L_2 - __unnamed_2)
__unnamed_2:
        /* <DEDUP_REMOVED lines=40> */
        /*04ed*/ 	.byte	0x74, 0x65, 0x3a, 0x3a, 0x43, 0x3c, 0x30, 0x3e, 0x3e, 0x3e, 0x3e, 0x5d, 0x00
.L_2:


//--------------------- .nv.shared._ZN7cutlass13device_kernelINS_4gemm6kernel13GemmUniversalIN4cute5tupleIJiiiiEEENS1_10collective13CollectiveMmaINS1_35MainloopSm100TmaUmmaWarpSpecializedILi3ELi2ELi4ENS5_IJNS4_1CILi2EEENSA_ILi1EEESC_EEEEENS5_IJNSA_ILi128EEENSA_ILi64EEESF_EEENS_12float_e4m3_tENS5_IJlSC_lEEESI_SJ_NS4_8TiledMMAINS4_8MMA_AtomIJNS4_10MMA_TraitsINS4_25SM100_MMA_F8F6F4_2x1SM_SSEJSI_SI_fSF_SG_NS4_17integral_constantINS4_4UMMA5MajorELSQ_0EEESR_NSO_INSP_7ScaleInELSS_0EEEST_EEEEEENS4_6LayoutINS5_IJSC_SC_SC_EEENS5_IJNSA_ILi0EEESY_SY_EEEEENS5_IJNS4_10UnderscoreES11_S11_EEEEENS4_18SM100_TMA_2SM_LOADENS4_14ComposedLayoutINS4_7SwizzleILi3ELi4ELi3EEENS4_18smem_ptr_flag_bitsILi8EEENSW_INS5_IJNSA_ILi8EEESF_EEENS5_IJSF_SC_EEEEEEEvNS4_8identityES14_S1E_vS1F_EENS_8epilogue10collective18CollectiveEpilogueINS1H_23Sm100TmaWarpSpecializedILi1ELi1ELi32ELb0ELb0EEEJNS5_IJSG_SG_SF_EEENS5_IJNSW_ISG_SC_EES1N_EEESI_SJ_SI_SJ_NS1H_6fusion15FusionCallbacksIS1L_NS1P_17LinearCombinationISI_fSI_fLNS_15FloatRoundStyleE2EEES1M_S1O_JEEENS4_5SM1004TMEM4LOAD26SM100_TMEM_LOAD_32dp32b32xENS4_13SM90_TMA_LOADENS15_INS16_ILi2ELi4ELi3EEES19_NSW_INS5_IJS1A_SG_EEENS5_IJSG_SC_EEEEEEENS4_39AutoVectorizingCopyWithAssumedAlignmentILi128EEENS4_14SM90_TMA_STOREES24_S26_S26_EEEvvEEEEvNT_6ParamsE --------------------------
	.section	.nv.shared._ZN7cutlass13device_kernelINS_4gemm6kernel13GemmUniversalIN4cute5tupleIJiiiiEEENS1_10collective13CollectiveMmaINS1_35MainloopSm100TmaUmmaWarpSpecializedILi3ELi2ELi4ENS5_IJNS4_1CILi2EEENSA_ILi1EEESC_EEEEENS5_IJNSA_ILi128EEENSA_ILi64EEESF_EEENS_12float_e4m3_tENS5_IJlSC_lEEESI_SJ_NS4_8TiledMMAINS4_8MMA_AtomIJNS4_10MMA_TraitsINS4_25SM100_MMA_F8F6F4_2x1SM_SSEJSI_SI_fSF_SG_NS4_17integral_constantINS4_4UMMA5MajorELSQ_0EEESR_NSO_INSP_7ScaleInELSS_0EEEST_EEEEEENS4_6LayoutINS5_IJSC_SC_SC_EEENS5_IJNSA_ILi0EEESY_SY_EEEEENS5_IJNS4_10UnderscoreES11_S11_EEEEENS4_18SM100_TMA_2SM_LOADENS4_14ComposedLayoutINS4_7SwizzleILi3ELi4ELi3EEENS4_18smem_ptr_flag_bitsILi8EEENSW_INS5_IJNSA_ILi8EEESF_EEENS5_IJSF_SC_EEEEEEEvNS4_8identityES14_S1E_vS1F_EENS_8epilogue10collective18CollectiveEpilogueINS1H_23Sm100TmaWarpSpecializedILi1ELi1ELi32ELb0ELb0EEEJNS5_IJSG_SG_SF_EEENS5_IJNSW_ISG_SC_EES1N_EEESI_SJ_SI_SJ_NS1H_6fusion15FusionCallbacksIS1L_NS1P_17LinearCombinationISI_fSI_fLNS_15FloatRoundStyleE2EEES1M_S1O_JEEENS4_5SM1004TMEM4LOAD26SM100_TMEM_LOAD_32dp32b32xENS4_13SM90_TMA_LOADENS15_INS16_ILi2ELi4ELi3EEES19_NSW_INS5_IJS1A_SG_EEENS5_IJSG_SC_EEEEEEENS4_39AutoVectorizingCopyWithAssumedAlignmentILi128EEENS4_14SM90_TMA_STOREES24_S26_S26_EEEvvEEEEvNT_6ParamsE,"aw",@nobits
	.sectionflags	@""
	.align	16
	.zero		1024


//--------------------- .nv.shared.reserved.0     --------------------------
	.section	.nv.shared.reserved.0,"aw",@nobits
	.weak		__nv_reservedSMEM_offset_0_alias
	.size		__nv_reservedSMEM_offset_0_alias, 0, 64
	.other		__nv_reservedSMEM_offset_0_alias,@"STO_CUDA_RESERVED_SHARED STV_DEFAULT"
__nv_reservedSMEM_offset_0_alias:
	.zero		0
.nv.shared.reserved.0:
	.zero		64
	.weak		__nv_reservedSMEM_tcgen05_partition
	.type		__nv_reservedSMEM_tcgen05_partition,@object
	.size		__nv_reservedSMEM_tcgen05_partition,(.L_0 - __nv_reservedSMEM_tcgen05_partition)
__nv_reservedSMEM_tcgen05_partition:
	.zero		32
.L_0:


//--------------------- .nv.global                --------------------------
	.section	.nv.global,"aw",@nobits
.nv.global:
	.type		_ZN39_INTERNAL_0cc65fae_4_k_cu_ef351390_83564cute1_E,@object
	.size		_ZN39_INTERNAL_0cc65fae_4_k_cu_ef351390_83564cute1_E,(_ZN39_INTERNAL_0cc65fae_4_k_cu_ef351390_83564cuda3std3__45__cpo6cbeginE - _ZN39_INTERNAL_0cc65fae_4_k_cu_ef351390_83564cute1_E)
_ZN39_INTERNAL_0cc65fae_4_k_cu_ef351390_83564cute1_E:
	.zero		1
	.type		_ZN39_INTERNAL_0cc65fae_4_k_cu_ef351390_83564cuda3std3__45__cpo6cbeginE,@object
	.size		_ZN39_INTERNAL_0cc65fae_4_k_cu_ef351390_83564cuda3std3__45__cpo6cbeginE,(_ZN39_INTERNAL_0cc65fae_4_k_cu_ef351390_83564cuda3std3__48in_placeE - _ZN39_INTERNAL_0cc65fae_4_k_cu_ef351390_83564cuda3std3__45__cpo6cbeginE)
_ZN39_INTERNAL_0cc65fae_4_k_cu_ef351390_83564cuda3std3__45__cpo6cbeginE:
	.zero		1
	.type		_ZN39_INTERNAL_0cc65fae_4_k_cu_ef351390_83564cuda3std3__48in_placeE,@object
	.size		_ZN39_INTERNAL_0cc65fae_4_k_cu_ef351390_83564cuda3std3__48in_placeE,(_ZN39_INTERNAL_0cc65fae_4_k_cu_ef351390_83564cuda3std6ranges3__45__cpo9iter_moveE - _ZN39_INTERNAL_0cc65fae_4_k_cu_ef351390_83564cuda3std3__48in_placeE)
_ZN39_INTERNAL_0cc65fae_4_k_cu_ef351390_83564cuda3std3__48in_placeE:
	.zero		1
	.type		_ZN39_INTERNAL_0cc65fae_4_k_cu_ef351390_83564cuda3std6ranges3__45__cpo9iter_moveE,@object
	.size		_ZN39_INTERNAL_0cc65fae_4_k_cu_ef351390_83564cuda3std6ranges3__45__cpo9iter_moveE,(_ZN39_INTERNAL_0cc65fae_4_k_cu_ef351390_83564cuda3std3__45__cpo5beginE - _ZN39_INTERNAL_0cc65fae_4_k_cu_ef351390_83564cuda3std6ranges3__45__cpo9iter_moveE)
_ZN39_INTERNAL_0cc65fae_4_k_cu_ef351390_83564cuda3std6ranges3__45__cpo9iter_moveE:
	.zero		1
	.type		_ZN39_INTERNAL_0cc65fae_4_k_cu_ef351390_83564cuda3std3__45__cpo5beginE,@object
	.size		_ZN39_INTERNAL_0cc65fae_4_k_cu_ef351390_83564cuda3std3__45__cpo5beginE,(_ZN39_INTERNAL_0cc65fae_4_k_cu_ef351390_83564cuda3std3__441_GLOBAL__N__0cc65fae_4_k_cu_ef351390_83566ignoreE - _ZN39_INTERNAL_0cc65fae_4_k_cu_ef351390_83564cuda3std3__45__cpo5beginE)
_ZN39_INTERNAL_0cc65fae_4_k_cu_ef351390_83564cuda3std3__45__cpo5beginE:
	.zero		1
	.type		_ZN39_INTERNAL_0cc65fae_4_k_cu_ef351390_83564cuda3std3__441_GLOBAL__N__0cc65fae_4_k_cu_ef351390_83566ignoreE,@object
	.size		_ZN39_INTERNAL_0cc65fae_4_k_cu_ef351390_83564cuda3std3__441_GLOBAL__N__0cc65fae_4_k_cu_ef351390_83566ignoreE,(_ZN39_INTERNAL_0cc65fae_4_k_cu_ef351390_83564cute7productE - _ZN39_INTERNAL_0cc65fae_4_k_cu_ef351390_83564cuda3std3__441_GLOBAL__N__0cc65fae_4_k_cu_ef351390_83566ignoreE)
_ZN39_INTERNAL_0cc65fae_4_k_cu_ef351390_83564cuda3std3__441_GLOBAL__N__0cc65fae_4_k_cu_ef351390_83566ignoreE:
	.zero		1
	.type		_ZN39_INTERNAL_0cc65fae_4_k_cu_ef351390_83564cute7productE,@object
	.size		_ZN39_INTERNAL_0cc65fae_4_k_cu_ef351390_83564cute7productE,(_ZN39_INTERNAL_0cc65fae_4_k_cu_ef351390_83564cuda3std3__45__cpo3endE - _ZN39_INTERNAL_0cc65fae_4_k_cu_ef351390_83564cute7productE)
_ZN39_INTERNAL_0cc65fae_4_k_cu_ef351390_83564cute7productE:
	.zero		1
	.type		_ZN39_INTERNAL_0cc65fae_4_k_cu_ef351390_83564cuda3std3__45__cpo3endE,@object
	.size		_ZN39_INTERNAL_0cc65fae_4_k_cu_ef351390_83564cuda3std3__45__cpo3endE,(_ZN39_INTERNAL_0cc65fae_4_k_cu_ef351390_83564cuda3std3__419piecewise_constructE - _ZN39_INTERNAL_0cc65fae_4_k_cu_ef351390_83564cuda3std3__45__cpo3endE)
_ZN39_INTERNAL_0cc65fae_4_k_cu_ef351390_83564cuda3std3__45__cpo3endE:
	.zero		1
	.type		_ZN39_INTERNAL_0cc65fae_4_k_cu_ef351390_83564cuda3std3__419piecewise_constructE,@object
	.size		_ZN39_INTERNAL_0cc65fae_4_k_cu_ef351390_83564cuda3std3__419piecewise_constructE,(_ZN39_INTERNAL_0cc65fae_4_k_cu_ef351390_83564cuda3std3__45__cpo4cendE - _ZN39_INTERNAL_0cc65fae_4_k_cu_ef351390_83564cuda3std3__419piecewise_constructE)
_ZN39_INTERNAL_0cc65fae_4_k_cu_ef351390_83564cuda3std3__419piecewise_constructE:
	.zero		1
	.type		_ZN39_INTERNAL_0cc65fae_4_k_cu_ef351390_83564cuda3std3__45__cpo4cendE,@object
	.size		_ZN39_INTERNAL_0cc65fae_4_k_cu_ef351390_83564cuda3std3__45__cpo4cendE,(_ZN39_INTERNAL_0cc65fae_4_k_cu_ef351390_83564cuda3std6ranges3__45__cpo4swapE - _ZN39_INTERNAL_0cc65fae_4_k_cu_ef351390_83564cuda3std3__45__cpo4cendE)
_ZN39_INTERNAL_0cc65fae_4_k_cu_ef351390_83564cuda3std3__45__cpo4cendE:
	.zero		1
	.type		_ZN39_INTERNAL_0cc65fae_4_k_cu_ef351390_83564cuda3std6ranges3__45__cpo4swapE,@object
	.size		_ZN39_INTERNAL_0cc65fae_4_k_cu_ef351390_83564cuda3std6ranges3__45__cpo4swapE,(.L_10 - _ZN39_INTERNAL_0cc65fae_4_k_cu_ef351390_83564cuda3std6ranges3__45__cpo4swapE)
_ZN39_INTERNAL_0cc65fae_4_k_cu_ef351390_83564cuda3std6ranges3__45__cpo4swapE:
	.zero		1
.L_10:


//--------------------- .nv.constant0._ZN7cutlass13device_kernelINS_4gemm6kernel13GemmUniversalIN4cute5tupleIJiiiiEEENS1_10collective13CollectiveMmaINS1_35MainloopSm100TmaUmmaWarpSpecializedILi3ELi2ELi4ENS5_IJNS4_1CILi2EEENSA_ILi1EEESC_EEEEENS5_IJNSA_ILi128EEENSA_ILi64EEESF_EEENS_12float_e4m3_tENS5_IJlSC_lEEESI_SJ_NS4_8TiledMMAINS4_8MMA_AtomIJNS4_10MMA_TraitsINS4_25SM100_MMA_F8F6F4_2x1SM_SSEJSI_SI_fSF_SG_NS4_17integral_constantINS4_4UMMA5MajorELSQ_0EEESR_NSO_INSP_7ScaleInELSS_0EEEST_EEEEEENS4_6LayoutINS5_IJSC_SC_SC_EEENS5_IJNSA_ILi0EEESY_SY_EEEEENS5_IJNS4_10UnderscoreES11_S11_EEEEENS4_18SM100_TMA_2SM_LOADENS4_14ComposedLayoutINS4_7SwizzleILi3ELi4ELi3EEENS4_18smem_ptr_flag_bitsILi8EEENSW_INS5_IJNSA_ILi8EEESF_EEENS5_IJSF_SC_EEEEEEEvNS4_8identityES14_S1E_vS1F_EENS_8epilogue10collective18CollectiveEpilogueINS1H_23Sm100TmaWarpSpecializedILi1ELi1ELi32ELb0ELb0EEEJNS5_IJSG_SG_SF_EEENS5_IJNSW_ISG_SC_EES1N_EEESI_SJ_SI_SJ_NS1H_6fusion15FusionCallbacksIS1L_NS1P_17LinearCombinationISI_fSI_fLNS_15FloatRoundStyleE2EEES1M_S1O_JEEENS4_5SM1004TMEM4LOAD26SM100_TMEM_LOAD_32dp32b32xENS4_13SM90_TMA_LOADENS15_INS16_ILi2ELi4ELi3EEES19_NSW_INS5_IJS1A_SG_EEENS5_IJSG_SC_EEEEEEENS4_39AutoVectorizingCopyWithAssumedAlignmentILi128EEENS4_14SM90_TMA_STOREES24_S26_S26_EEEvvEEEEvNT_6ParamsE --------------------------
	.section	.nv.constant0._ZN7cutlass13device_kernelINS_4gemm6kernel13GemmUniversalIN4cute5tupleIJiiiiEEENS1_10collective13CollectiveMmaINS1_35MainloopSm100TmaUmmaWarpSpecializedILi3ELi2ELi4ENS5_IJNS4_1CILi2EEENSA_ILi1EEESC_EEEEENS5_IJNSA_ILi128EEENSA_ILi64EEESF_EEENS_12float_e4m3_tENS5_IJlSC_lEEESI_SJ_NS4_8TiledMMAINS4_8MMA_AtomIJNS4_10MMA_TraitsINS4_25SM100_MMA_F8F6F4_2x1SM_SSEJSI_SI_fSF_SG_NS4_17integral_constantINS4_4UMMA5MajorELSQ_0EEESR_NSO_INSP_7ScaleInELSS_0EEEST_EEEEEENS4_6LayoutINS5_IJSC_SC_SC_EEENS5_IJNSA_ILi0EEESY_SY_EEEEENS5_IJNS4_10UnderscoreES11_S11_EEEEENS4_18SM100_TMA_2SM_LOADENS4_14ComposedLayoutINS4_7SwizzleILi3ELi4ELi3EEENS4_18smem_ptr_flag_bitsILi8EEENSW_INS5_IJNSA_ILi8EEESF_EEENS5_IJSF_SC_EEEEEEEvNS4_8identityES14_S1E_vS1F_EENS_8epilogue10collective18CollectiveEpilogueINS1H_23Sm100TmaWarpSpecializedILi1ELi1ELi32ELb0ELb0EEEJNS5_IJSG_SG_SF_EEENS5_IJNSW_ISG_SC_EES1N_EEESI_SJ_SI_SJ_NS1H_6fusion15FusionCallbacksIS1L_NS1P_17LinearCombinationISI_fSI_fLNS_15FloatRoundStyleE2EEES1M_S1O_JEEENS4_5SM1004TMEM4LOAD26SM100_TMEM_LOAD_32dp32b32xENS4_13SM90_TMA_LOADENS15_INS16_ILi2ELi4ELi3EEES19_NSW_INS5_IJS1A_SG_EEENS5_IJSG_SC_EEEEEEENS4_39AutoVectorizingCopyWithAssumedAlignmentILi128EEENS4_14SM90_TMA_STOREES24_S26_S26_EEEvvEEEEvNT_6ParamsE,"a",@progbits
	.sectionflags	@""
	.align	4
.nv.constant0._ZN7cutlass13device_kernelINS_4gemm6kernel13GemmUniversalIN4cute5tupleIJiiiiEEENS1_10collective13CollectiveMmaINS1_35MainloopSm100TmaUmmaWarpSpecializedILi3ELi2ELi4ENS5_IJNS4_1CILi2EEENSA_ILi1EEESC_EEEEENS5_IJNSA_ILi128EEENSA_ILi64EEESF_EEENS_12float_e4m3_tENS5_IJlSC_lEEESI_SJ_NS4_8TiledMMAINS4_8MMA_AtomIJNS4_10MMA_TraitsINS4_25SM100_MMA_F8F6F4_2x1SM_SSEJSI_SI_fSF_SG_NS4_17integral_constantINS4_4UMMA5MajorELSQ_0EEESR_NSO_INSP_7ScaleInELSS_0EEEST_EEEEEENS4_6LayoutINS5_IJSC_SC_SC_EEENS5_IJNSA_ILi0EEESY_SY_EEEEENS5_IJNS4_10UnderscoreES11_S11_EEEEENS4_18SM100_TMA_2SM_LOADENS4_14ComposedLayoutINS4_7SwizzleILi3ELi4ELi3EEENS4_18smem_ptr_flag_bitsILi8EEENSW_INS5_IJNSA_ILi8EEESF_EEENS5_IJSF_SC_EEEEEEEvNS4_8identityES14_S1E_vS1F_EENS_8epilogue10collective18CollectiveEpilogueINS1H_23Sm100TmaWarpSpecializedILi1ELi1ELi32ELb0ELb0EEEJNS5_IJSG_SG_SF_EEENS5_IJNSW_ISG_SC_EES1N_EEESI_SJ_SI_SJ_NS1H_6fusion15FusionCallbacksIS1L_NS1P_17LinearCombinationISI_fSI_fLNS_15FloatRoundStyleE2EEES1M_S1O_JEEENS4_5SM1004TMEM4LOAD26SM100_TMEM_LOAD_32dp32b32xENS4_13SM90_TMA_LOADENS15_INS16_ILi2ELi4ELi3EEES19_NSW_INS5_IJS1A_SG_EEENS5_IJSG_SC_EEEEEEENS4_39AutoVectorizingCopyWithAssumedAlignmentILi128EEENS4_14SM90_TMA_STOREES24_S26_S26_EEEvvEEEEvNT_6ParamsE:
	.zero		2944


//--------------------- SYMBOLS --------------------------

	.type		.nv.reservedSmem.offset0,@object
	.size		.nv.reservedSmem.offset0,0x4
	.type		.nv.reservedSmem.cap,@object
	.size		.nv.reservedSmem.cap,0x4
	.type		__assertfail,@function
